	.target	sm_90a

	.elftype	@"ET_EXEC"


//--------------------- .note.nv.tkinfo           --------------------------
	.section	.note.nv.tkinfo,"",@"SHT_NOTE"
	.sectionflags	@"SHF_NOTE_NV_TKINFO"
	.tkinfo
        /*0018*/ 	.word	0x00000002
        /*0030*/ 	.string	""
        /*0030*/ 	.string	"ptxas"
        /*0030*/ 	.string	"Cuda compilation tools, release 13.0, V13.0.88"
        /*0030*/ 	.string	"Build cuda_13.0.r13.0/compiler.36424714_0"
        /*0030*/ 	.string	"-arch sm_90a -m 64 "



//--------------------- .note.nv.cuinfo           --------------------------
	.section	.note.nv.cuinfo,"",@"SHT_NOTE"
	.sectionflags	@"SHF_NOTE_NV_CUINFO"
        /*0018*/ 	.short	0x0002
        /*001a*/ 	.short	0x005a
        /*001c*/ 	.short	0x0082
	.zero		2


//--------------------- .nv.info                  --------------------------
	.section	.nv.info,"",@"SHT_CUDA_INFO"
	.align	4


	//----- nvinfo : EIATTR_REGCOUNT
	.align		4
        /*0000*/ 	.byte	0x04, 0x2f
        /*0002*/ 	.short	(.L_12 - .L_11)
	.align		4
.L_11:
        /*0004*/ 	.word	index@(_ZN7cutlass13device_kernelINS_4gemm6kernel13GemmUniversalIN4cute5tupleIJiiiiEEENS1_10collective13CollectiveMmaINS1_37MainloopSm90TmaGmmaWarpSpecializedFP8ILi4ENS5_IJNS4_1CILi2EEENSA_ILi1EEESC_EEENS1_32KernelTmaWarpSpecializedPingpongEEENS5_IJNSA_ILi64EEENSA_ILi128EEENSA_ILi32EEEEEENS_12float_e4m3_tENS5_IJlSC_lEEESK_SL_NS4_8TiledMMAINS4_8MMA_AtomIJNS4_4SM904GMMA31MMA_64x128x32_F32E4M3E4M3_SS_TNILNSP_7ScaleInE1ELSR_1EEEEEENS4_6LayoutINS5_IJSC_SC_SC_EEENS5_IJNSA_ILi0EEESW_SW_EEEEENS5_IJNS4_10UnderscoreESZ_SZ_EEEEENS4_13SM90_TMA_LOADENS4_14ComposedLayoutINS4_7SwizzleILi1ELi4ELi3EEENS4_18smem_ptr_flag_bitsILi8EEENSU_INS5_IJNSA_ILi8EEESI_EEENS5_IJSI_SC_EEEEEEEvNS4_8identityENS4_23SM90_TMA_LOAD_MULTICASTES1C_vS1D_EENS_8epilogue10collective6detail29Sm90TmaWarpSpecializedAdapterINS1H_15DefaultEpilogueISK_SL_SL_NS1G_6thread17LinearCombinationISK_Li1EffLNS1L_9ScaleType4KindE0ELNS_15FloatRoundStyleE2ESK_EENS1_15EpilogueDefaultEEEEEvvEEEEvNT_6ParamsE)
        /*0008*/ 	.word	0x000000a8


	//----- nvinfo : EIATTR_FRAME_SIZE
	.align		4
.L_12:
        /*000c*/ 	.byte	0x04, 0x11
        /*000e*/ 	.short	(.L_14 - .L_13)
	.align		4
.L_13:
        /*0010*/ 	.word	index@(_ZN7cutlass13device_kernelINS_4gemm6kernel13GemmUniversalIN4cute5tupleIJiiiiEEENS1_10collective13CollectiveMmaINS1_37MainloopSm90TmaGmmaWarpSpecializedFP8ILi4ENS5_IJNS4_1CILi2EEENSA_ILi1EEESC_EEENS1_32KernelTmaWarpSpecializedPingpongEEENS5_IJNSA_ILi64EEENSA_ILi128EEENSA_ILi32EEEEEENS_12float_e4m3_tENS5_IJlSC_lEEESK_SL_NS4_8TiledMMAINS4_8MMA_AtomIJNS4_4SM904GMMA31MMA_64x128x32_F32E4M3E4M3_SS_TNILNSP_7ScaleInE1ELSR_1EEEEEENS4_6LayoutINS5_IJSC_SC_SC_EEENS5_IJNSA_ILi0EEESW_SW_EEEEENS5_IJNS4_10UnderscoreESZ_SZ_EEEEENS4_13SM90_TMA_LOADENS4_14ComposedLayoutINS4_7SwizzleILi1ELi4ELi3EEENS4_18smem_ptr_flag_bitsILi8EEENSU_INS5_IJNSA_ILi8EEESI_EEENS5_IJSI_SC_EEEEEEEvNS4_8identityENS4_23SM90_TMA_LOAD_MULTICASTES1C_vS1D_EENS_8epilogue10collective6detail29Sm90TmaWarpSpecializedAdapterINS1H_15DefaultEpilogueISK_SL_SL_NS1G_6thread17LinearCombinationISK_Li1EffLNS1L_9ScaleType4KindE0ELNS_15FloatRoundStyleE2ESK_EENS1_15EpilogueDefaultEEEEEvvEEEEvNT_6ParamsE)
        /*0014*/ 	.word	0x00000000


	//----- nvinfo : EIATTR_MIN_STACK_SIZE
	.align		4
.L_14:
        /*0018*/ 	.byte	0x04, 0x12
        /*001a*/ 	.short	(.L_16 - .L_15)
	.align		4
.L_15:
        /*001c*/ 	.word	index@(_ZN7cutlass13device_kernelINS_4gemm6kernel13GemmUniversalIN4cute5tupleIJiiiiEEENS1_10collective13CollectiveMmaINS1_37MainloopSm90TmaGmmaWarpSpecializedFP8ILi4ENS5_IJNS4_1CILi2EEENSA_ILi1EEESC_EEENS1_32KernelTmaWarpSpecializedPingpongEEENS5_IJNSA_ILi64EEENSA_ILi128EEENSA_ILi32EEEEEENS_12float_e4m3_tENS5_IJlSC_lEEESK_SL_NS4_8TiledMMAINS4_8MMA_AtomIJNS4_4SM904GMMA31MMA_64x128x32_F32E4M3E4M3_SS_TNILNSP_7ScaleInE1ELSR_1EEEEEENS4_6LayoutINS5_IJSC_SC_SC_EEENS5_IJNSA_ILi0EEESW_SW_EEEEENS5_IJNS4_10UnderscoreESZ_SZ_EEEEENS4_13SM90_TMA_LOADENS4_14ComposedLayoutINS4_7SwizzleILi1ELi4ELi3EEENS4_18smem_ptr_flag_bitsILi8EEENSU_INS5_IJNSA_ILi8EEESI_EEENS5_IJSI_SC_EEEEEEEvNS4_8identityENS4_23SM90_TMA_LOAD_MULTICASTES1C_vS1D_EENS_8epilogue10collective6detail29Sm90TmaWarpSpecializedAdapterINS1H_15DefaultEpilogueISK_SL_SL_NS1G_6thread17LinearCombinationISK_Li1EffLNS1L_9ScaleType4KindE0ELNS_15FloatRoundStyleE2ESK_EENS1_15EpilogueDefaultEEEEEvvEEEEvNT_6ParamsE)
        /*0020*/ 	.word	0x00000000
.L_16:


//--------------------- .nv.compat                --------------------------
	.section	.nv.compat,"",@"SHT_CUDA_COMPAT_INFO"
	.align	4
        /*0000*/ 	.byte	0x02, 0x09, 0x01, 0x00, 0x02, 0x02, 0x04, 0x00, 0x02, 0x05, 0x05, 0x00, 0x03, 0x07, 0x01, 0x01
        /*0010*/ 	.byte	0x02, 0x03, 0x01, 0x00, 0x02, 0x06, 0x01, 0x00, 0x04, 0x0b, 0x08, 0x00, 0x00, 0x00, 0x00, 0x00
        /*0020*/ 	.byte	0x00, 0x00, 0x00, 0x00


//--------------------- .nv.info._ZN7cutlass13device_kernelINS_4gemm6kernel13GemmUniversalIN4cute5tupleIJiiiiEEENS1_10collective13CollectiveMmaINS1_37MainloopSm90TmaGmmaWarpSpecializedFP8ILi4ENS5_IJNS4_1CILi2EEENSA_ILi1EEESC_EEENS1_32KernelTmaWarpSpecializedPingpongEEENS5_IJNSA_ILi64EEENSA_ILi128EEENSA_ILi32EEEEEENS_12float_e4m3_tENS5_IJlSC_lEEESK_SL_NS4_8TiledMMAINS4_8MMA_AtomIJNS4_4SM904GMMA31MMA_64x128x32_F32E4M3E4M3_SS_TNILNSP_7ScaleInE1ELSR_1EEEEEENS4_6LayoutINS5_IJSC_SC_SC_EEENS5_IJNSA_ILi0EEESW_SW_EEEEENS5_IJNS4_10UnderscoreESZ_SZ_EEEEENS4_13SM90_TMA_LOADENS4_14ComposedLayoutINS4_7SwizzleILi1ELi4ELi3EEENS4_18smem_ptr_flag_bitsILi8EEENSU_INS5_IJNSA_ILi8EEESI_EEENS5_IJSI_SC_EEEEEEEvNS4_8identityENS4_23SM90_TMA_LOAD_MULTICASTES1C_vS1D_EENS_8epilogue10collective6detail29Sm90TmaWarpSpecializedAdapterINS1H_15DefaultEpilogueISK_SL_SL_NS1G_6thread17LinearCombinationISK_Li1EffLNS1L_9ScaleType4KindE0ELNS_15FloatRoundStyleE2ESK_EENS1_15EpilogueDefaultEEEEEvvEEEEvNT_6ParamsE --------------------------
	.section	.nv.info._ZN7cutlass13device_kernelINS_4gemm6kernel13GemmUniversalIN4cute5tupleIJiiiiEEENS1_10collective13CollectiveMmaINS1_37MainloopSm90TmaGmmaWarpSpecializedFP8ILi4ENS5_IJNS4_1CILi2EEENSA_ILi1EEESC_EEENS1_32KernelTmaWarpSpecializedPingpongEEENS5_IJNSA_ILi64EEENSA_ILi128EEENSA_ILi32EEEEEENS_12float_e4m3_tENS5_IJlSC_lEEESK_SL_NS4_8TiledMMAINS4_8MMA_AtomIJNS4_4SM904GMMA31MMA_64x128x32_F32E4M3E4M3_SS_TNILNSP_7ScaleInE1ELSR_1EEEEEENS4_6LayoutINS5_IJSC_SC_SC_EEENS5_IJNSA_ILi0EEESW_SW_EEEEENS5_IJNS4_10UnderscoreESZ_SZ_EEEEENS4_13SM90_TMA_LOADENS4_14ComposedLayoutINS4_7SwizzleILi1ELi4ELi3EEENS4_18smem_ptr_flag_bitsILi8EEENSU_INS5_IJNSA_ILi8EEESI_EEENS5_IJSI_SC_EEEEEEEvNS4_8identityENS4_23SM90_TMA_LOAD_MULTICASTES1C_vS1D_EENS_8epilogue10collective6detail29Sm90TmaWarpSpecializedAdapterINS1H_15DefaultEpilogueISK_SL_SL_NS1G_6thread17LinearCombinationISK_Li1EffLNS1L_9ScaleType4KindE0ELNS_15FloatRoundStyleE2ESK_EENS1_15EpilogueDefaultEEEEEvvEEEEvNT_6ParamsE,"",@"SHT_CUDA_INFO"
	.sectionflags	@""
	.align	4


	//----- nvinfo : EIATTR_CUDA_API_VERSION
	.align		4
        /*0000*/ 	.byte	0x04, 0x37
        /*0002*/ 	.short	(.L_18 - .L_17)
.L_17:
        /*0004*/ 	.word	0x00000082


	//----- nvinfo : EIATTR_KPARAM_INFO
	.align		4
.L_18:
        /*0008*/ 	.byte	0x04, 0x17
        /*000a*/ 	.short	(.L_20 - .L_19)
.L_19:
        /*000c*/ 	.word	0x00000000
        /*0010*/ 	.short	0x0000
        /*0012*/ 	.short	0x0070
        /*0014*/ 	.byte	0x00, 0xf0, 0x01, 0x10


	//----- nvinfo : EIATTR_SPARSE_MMA_MASK
	.align		4
.L_20:
        /*0018*/ 	.byte	0x03, 0x50
        /*001a*/ 	.short	0x0000


	//----- nvinfo : EIATTR_MAXREG_COUNT
	.align		4
        /*001c*/ 	.byte	0x03, 0x1b
        /*001e*/ 	.short	0x00a8


	//----- nvinfo : EIATTR_NUM_BARRIERS
	.align		4
        /*0020*/ 	.byte	0x02, 0x4c
        /*0022*/ 	.byte	0x01
	.zero		1


	//----- nvinfo : EIATTR_MERCURY_ISA_VERSION
	.align		4
        /*0024*/ 	.byte	0x03, 0x5f
        /*0026*/ 	.short	0x0101


	//----- nvinfo : EIATTR_INT_WARP_WIDE_INSTR_OFFSETS
	.align		4
        /*0028*/ 	.byte	0x04, 0x31
        /*002a*/ 	.short	(.L_22 - .L_21)


	//   ....[0]....
.L_21:
        /*002c*/ 	.word	0x00000580


	//   ....[1]....
        /*0030*/ 	.word	0x000005f0


	//   ....[2]....
        /*0034*/ 	.word	0x00000690


	//   ....[3]....
        /*0038*/ 	.word	0x000006a0


	//   ....[4]....
        /*003c*/ 	.word	0x000006b0


	//   ....[5]....
        /*0040*/ 	.word	0x000006d0


	//   ....[6]....
        /*0044*/ 	.word	0x000007f0


	//   ....[7]....
        /*0048*/ 	.word	0x00000800


	//   ....[8]....
        /*004c*/ 	.word	0x00003180


	//----- nvinfo : EIATTR_COOP_GROUP_MASK_REGIDS
	.align		4
.L_22:
        /*0050*/ 	.byte	0x04, 0x29
        /*0052*/ 	.short	(.L_24 - .L_23)


	//   ....[0]....
.L_23:
        /*0054*/ 	.word	0xffffffff


	//   ....[1]....
        /*0058*/ 	.word	0xffffffff


	//   ....[2]....
        /*005c*/ 	.word	0xffffffff


	//   ....[3]....
        /*0060*/ 	.word	0xffffffff


	//   ....[4]....
        /*0064*/ 	.word	0xffffffff


	//   ....[5]....
        /*0068*/ 	.word	0xffffffff


	//   ....[6]....
        /*006c*/ 	.word	0xffffffff


	//----- nvinfo : EIATTR_COOP_GROUP_INSTR_OFFSETS
	.align		4
.L_24:
        /*0070*/ 	.byte	0x04, 0x28
        /*0072*/ 	.short	(.L_26 - .L_25)


	//   ....[0]....
.L_25:
        /*0074*/ 	.word	0x00000050


	//   ....[1]....
        /*0078*/ 	.word	0x00000080


	//   ....[2]....
        /*007c*/ 	.word	0x00000180


	//   ....[3]....
        /*0080*/ 	.word	0x000003a0


	//   ....[4]....
        /*0084*/ 	.word	0x000003e0


	//   ....[5]....
        /*0088*/ 	.word	0x00000490


	//   ....[6]....
        /*008c*/ 	.word	0x00000980


	//----- nvinfo : EIATTR_REG_RECONFIG
	.align		4
.L_26:
        /*0090*/ 	.byte	0x01, 0x54
	.zero		2


	//----- nvinfo : EIATTR_MBARRIER_INSTR_OFFSETS
	.align		4
        /*0094*/ 	.byte	0x04, 0x39
        /*0096*/ 	.short	(.L_28 - .L_27)


	//   ....[0]....
.L_27:
        /*0098*/ 	.word	0x00000300
        /*009c*/ 	.word	0x000000ff
        /*00a0*/ 	.word	0x00000000
        /*00a4*/ 	.short	0x0100
        /*00a6*/ 	.byte	0x0a
	.zero		1


	//   ....[1]....
        /*00a8*/ 	.word	0x00000310
        /*00ac*/ 	.word	0x000000ff
        /*00b0*/ 	.word	0x00000020
        /*00b4*/ 	.short	0x0100
        /*00b6*/ 	.byte	0x0a
	.zero		1


	//   ....[2]....
        /*00b8*/ 	.word	0x00000320
        /*00bc*/ 	.word	0x000000ff
        /*00c0*/ 	.word	0x00000008
        /*00c4*/ 	.short	0x0100
        /*00c6*/ 	.byte	0x0a
	.zero		1


	//   ....[3]....
        /*00c8*/ 	.word	0x00000330
        /*00cc*/ 	.word	0x000000ff
        /*00d0*/ 	.word	0x00000028
        /*00d4*/ 	.short	0x0100
        /*00d6*/ 	.byte	0x0a
	.zero		1


	//   ....[4]....
        /*00d8*/ 	.word	0x00000340
        /*00dc*/ 	.word	0x000000ff
        /*00e0*/ 	.word	0x00000010
        /*00e4*/ 	.short	0x0100
        /*00e6*/ 	.byte	0x0a
	.zero		1


	//   ....[5]....
        /*00e8*/ 	.word	0x00000350
        /*00ec*/ 	.word	0x000000ff
        /*00f0*/ 	.word	0x00000030
        /*00f4*/ 	.short	0x0100
        /*00f6*/ 	.byte	0x0a
	.zero		1


	//   ....[6]....
        /*00f8*/ 	.word	0x00000360
        /*00fc*/ 	.word	0x000000ff
        /*0100*/ 	.word	0x00000018
        /*0104*/ 	.short	0x0100
        /*0106*/ 	.byte	0x0a
	.zero		1


	//   ....[7]....
        /*0108*/ 	.word	0x00000370
        /*010c*/ 	.word	0x000000ff
        /*0110*/ 	.word	0x00000038
        /*0114*/ 	.short	0x0100
        /*0116*/ 	.byte	0x0a
	.zero		1


	//   ....[8]....
        /*0118*/ 	.word	0x00000840
        /*011c*/ 	.word	0x000000ff
        /*0120*/ 	.word	0x00000070
        /*0124*/ 	.short	0x0100
        /*0126*/ 	.byte	0x0e
	.zero		1


	//   ....[9]....
        /*0128*/ 	.word	0x00000890
        /*012c*/ 	.word	0x000000ff
        /*0130*/ 	.word	0x00000078
        /*0134*/ 	.short	0x0100
        /*0136*/ 	.byte	0x0e
	.zero		1


	//   ....[10]....
        /*0138*/ 	.word	0x000008c0
        /*013c*/ 	.word	0x000000ff
        /*0140*/ 	.word	0x00000050
        /*0144*/ 	.short	0x0100
        /*0146*/ 	.byte	0x0f
	.zero		1


	//   ....[11]....
        /*0148*/ 	.word	0x00000910
        /*014c*/ 	.word	0x000000ff
        /*0150*/ 	.word	0x00000058
        /*0154*/ 	.short	0x0100
        /*0156*/ 	.byte	0x0f
	.zero		1


	//   ....[12]....
        /*0158*/ 	.word	0x00000920
        /*015c*/ 	.word	0x000000ff
        /*0160*/ 	.word	0x00000060
        /*0164*/ 	.short	0x0100
        /*0166*/ 	.byte	0x0f
	.zero		1


	//   ....[13]....
        /*0168*/ 	.word	0x00000930
        /*016c*/ 	.word	0x000000ff
        /*0170*/ 	.word	0x00000068
        /*0174*/ 	.short	0x0100
        /*0176*/ 	.byte	0x0f
	.zero		1


	//   ....[14]....
        /*0178*/ 	.word	0x00001750
        /*017c*/ 	.word	0x0000000f
        /*0180*/ 	.word	0xfffffff8
        /*0184*/ 	.short	0x010a
        /*0186*/ 	.byte	0x3f
	.zero		1


	//   ....[15]....
        /*0188*/ 	.word	0x00001c30
        /*018c*/ 	.word	0x000000ff
        /*0190*/ 	.word	0x00000000
        /*0194*/ 	.short	0x010a
        /*0196*/ 	.byte	0x04
	.zero		1


	//   ....[16]....
        /*0198*/ 	.word	0x00001c70
        /*019c*/ 	.word	0x000000ff
        /*01a0*/ 	.word	0x00000000
        /*01a4*/ 	.short	0x010a
        /*01a6*/ 	.byte	0x04
	.zero		1


	//   ....[17]....
        /*01a8*/ 	.word	0x00002520
        /*01ac*/ 	.word	0x000000ff
        /*01b0*/ 	.word	0x00000000
        /*01b4*/ 	.short	0x010a
        /*01b6*/ 	.byte	0x0f
	.zero		1


	//   ....[18]....
        /*01b8*/ 	.word	0x00002560
        /*01bc*/ 	.word	0x000000ff
        /*01c0*/ 	.word	0x00000000
        /*01c4*/ 	.short	0x010a
        /*01c6*/ 	.byte	0x0f
	.zero		1


	//   ....[19]....
        /*01c8*/ 	.word	0x00002b80
        /*01cc*/ 	.word	0x00000093
        /*01d0*/ 	.word	0x00000000
        /*01d4*/ 	.short	0x0101
        /*01d6*/ 	.byte	0x3f
	.zero		1


	//   ....[20]....
        /*01d8*/ 	.word	0x000030f0
        /*01dc*/ 	.word	0x00000095
        /*01e0*/ 	.word	0x00000000
        /*01e4*/ 	.short	0x0101
        /*01e6*/ 	.byte	0x20
	.zero		1


	//   ....[21]....
        /*01e8*/ 	.word	0x00003200
        /*01ec*/ 	.word	0x0000000d
        /*01f0*/ 	.word	0x00000000
        /*01f4*/ 	.short	0x0101
        /*01f6*/ 	.byte	0x3f
	.zero		1


	//   ....[22]....
        /*01f8*/ 	.word	0x00003270
        /*01fc*/ 	.word	0x0000000f
        /*0200*/ 	.word	0x00000008
        /*0204*/ 	.short	0x010a
        /*0206*/ 	.byte	0x3f
	.zero		1


	//   ....[23]....
        /*0208*/ 	.word	0x00007a90
        /*020c*/ 	.word	0x00000010
        /*0210*/ 	.word	0x00000000
        /*0214*/ 	.short	0x0101
        /*0216*/ 	.byte	0x20
	.zero		1


	//   ....[24]....
        /*0218*/ 	.word	0x00008560
        /*021c*/ 	.word	0x0000000f
        /*0220*/ 	.word	0x00000020
        /*0224*/ 	.short	0x010a
        /*0226*/ 	.byte	0x3f
	.zero		1


	//   ....[25]....
        /*0228*/ 	.word	0x00008910
        /*022c*/ 	.word	0x00000004
        /*0230*/ 	.word	0x00000078
        /*0234*/ 	.short	0x0101
        /*0236*/ 	.byte	0x3f
	.zero		1


	//   ....[26]....
        /*0238*/ 	.word	0x00009080
        /*023c*/ 	.word	0x00000005
        /*0240*/ 	.word	0x00000000
        /*0244*/ 	.short	0x010a
        /*0246*/ 	.byte	0x3f
	.zero		1


	//   ....[27]....
        /*0248*/ 	.word	0x00009100
        /*024c*/ 	.word	0x00000007
        /*0250*/ 	.word	0x00000000
        /*0254*/ 	.short	0x010a
        /*0256*/ 	.byte	0x3f
	.zero		1


	//   ....[28]....
        /*0258*/ 	.word	0x00009190
        /*025c*/ 	.word	0x00000006
        /*0260*/ 	.word	0x00000000
        /*0264*/ 	.short	0x010a
        /*0266*/ 	.byte	0x3f
	.zero		1


	//   ....[29]....
        /*0268*/ 	.word	0x00009220
        /*026c*/ 	.word	0x00000003
        /*0270*/ 	.word	0x00000000
        /*0274*/ 	.short	0x010a
        /*0276*/ 	.byte	0x3f
	.zero		1


	//   ....[30]....
        /*0278*/ 	.word	0x00009280
        /*027c*/ 	.word	0x0000000f
        /*0280*/ 	.word	0xfffffff8
        /*0284*/ 	.short	0x010a
        /*0286*/ 	.byte	0x3f
	.zero		1


	//   ....[31]....
        /*0288*/ 	.word	0x000092e0
        /*028c*/ 	.word	0x0000000d
        /*0290*/ 	.word	0x00000000
        /*0294*/ 	.short	0x010a
        /*0296*/ 	.byte	0x3f
	.zero		1


	//   ....[32]....
        /*0298*/ 	.word	0x00009340
        /*029c*/ 	.word	0x00000093
        /*02a0*/ 	.word	0x00000000
        /*02a4*/ 	.short	0x010a
        /*02a6*/ 	.byte	0x3f
	.zero		1


	//   ....[33]....
        /*02a8*/ 	.word	0x00009390
        /*02ac*/ 	.word	0x0000000f
        /*02b0*/ 	.word	0x00000008
        /*02b4*/ 	.short	0x010a
        /*02b6*/ 	.byte	0x3f
	.zero		1


	//   ....[34]....
        /*02b8*/ 	.word	0x00009460
        /*02bc*/ 	.word	0x0000000f
        /*02c0*/ 	.word	0x00000020
        /*02c4*/ 	.short	0x010a
        /*02c6*/ 	.byte	0x3f
	.zero		1


	//   ....[35]....
        /*02c8*/ 	.word	0x00009540
        /*02cc*/ 	.word	0x00000005
        /*02d0*/ 	.word	0x00000000
        /*02d4*/ 	.short	0x010a
        /*02d6*/ 	.byte	0x3f
	.zero		1


	//   ....[36]....
        /*02d8*/ 	.word	0x00009590
        /*02dc*/ 	.word	0x00000007
        /*02e0*/ 	.word	0x00000000
        /*02e4*/ 	.short	0x010a
        /*02e6*/ 	.byte	0x3f
	.zero		1


	//   ....[37]....
        /*02e8*/ 	.word	0x000095e0
        /*02ec*/ 	.word	0x00000006
        /*02f0*/ 	.word	0x00000000
        /*02f4*/ 	.short	0x010a
        /*02f6*/ 	.byte	0x3f
	.zero		1


	//----- nvinfo : EIATTR_NUM_MBARRIERS
	.align		4
.L_28:
        /*02f8*/ 	.byte	0x03, 0x38
        /*02fa*/ 	.short	0x000e


	//----- nvinfo : EIATTR_EXIT_INSTR_OFFSETS
	.align		4
        /*02fc*/ 	.byte	0x04, 0x1c
        /*02fe*/ 	.short	(.L_30 - .L_29)


	//   ....[0]....
.L_29:
        /*0300*/ 	.word	0x00001440


	//   ....[1]....
        /*0304*/ 	.word	0x000014a0


	//   ....[2]....
        /*0308*/ 	.word	0x00008240


	//   ....[3]....
        /*030c*/ 	.word	0x00008270


	//   ....[4]....
        /*0310*/ 	.word	0x00009270


	//----- nvinfo : EIATTR_MAX_THREADS
	.align		4
.L_30:
        /*0314*/ 	.byte	0x04, 0x05
        /*0316*/ 	.short	(.L_32 - .L_31)
.L_31:
        /*0318*/ 	.word	0x00000180
        /*031c*/ 	.word	0x00000001
        /*0320*/ 	.word	0x00000001


	//----- nvinfo : EIATTR_CRS_STACK_SIZE
	.align		4
.L_32:
        /*0324*/ 	.byte	0x04, 0x1e
        /*0326*/ 	.short	(.L_34 - .L_33)
.L_33:
        /*0328*/ 	.word	0x00000000


	//----- nvinfo : EIATTR_CBANK_PARAM_SIZE
	.align		4
.L_34:
        /*032c*/ 	.byte	0x03, 0x19
        /*032e*/ 	.short	0x0470


	//----- nvinfo : EIATTR_PARAM_CBANK
	.align		4
        /*0330*/ 	.byte	0x04, 0x0a
        /*0332*/ 	.short	(.L_36 - .L_35)
	.align		4
.L_35:
        /*0334*/ 	.word	index@(.nv.constant0._ZN7cutlass13device_kernelINS_4gemm6kernel13GemmUniversalIN4cute5tupleIJiiiiEEENS1_10collective13CollectiveMmaINS1_37MainloopSm90TmaGmmaWarpSpecializedFP8ILi4ENS5_IJNS4_1CILi2EEENSA_ILi1EEESC_EEENS1_32KernelTmaWarpSpecializedPingpongEEENS5_IJNSA_ILi64EEENSA_ILi128EEENSA_ILi32EEEEEENS_12float_e4m3_tENS5_IJlSC_lEEESK_SL_NS4_8TiledMMAINS4_8MMA_AtomIJNS4_4SM904GMMA31MMA_64x128x32_F32E4M3E4M3_SS_TNILNSP_7ScaleInE1ELSR_1EEEEEENS4_6LayoutINS5_IJSC_SC_SC_EEENS5_IJNSA_ILi0EEESW_SW_EEEEENS5_IJNS4_10UnderscoreESZ_SZ_EEEEENS4_13SM90_TMA_LOADENS4_14ComposedLayoutINS4_7SwizzleILi1ELi4ELi3EEENS4_18smem_ptr_flag_bitsILi8EEENSU_INS5_IJNSA_ILi8EEESI_EEENS5_IJSI_SC_EEEEEEEvNS4_8identityENS4_23SM90_TMA_LOAD_MULTICASTES1C_vS1D_EENS_8epilogue10collective6detail29Sm90TmaWarpSpecializedAdapterINS1H_15DefaultEpilogueISK_SL_SL_NS1G_6thread17LinearCombinationISK_Li1EffLNS1L_9ScaleType4KindE0ELNS_15FloatRoundStyleE2ESK_EENS1_15EpilogueDefaultEEEEEvvEEEEvNT_6ParamsE)
        /*0338*/ 	.short	0x0210
        /*033a*/ 	.short	0x0470


	//----- nvinfo : EIATTR_SW_WAR
	.align		4
.L_36:
        /*033c*/ 	.byte	0x04, 0x36
        /*033e*/ 	.short	(.L_38 - .L_37)
.L_37:
        /*0340*/ 	.word	0x00000008
.L_38:


//--------------------- .nv.callgraph             --------------------------
	.section	.nv.callgraph,"",@"SHT_CUDA_CALLGRAPH"
	.align	4
	.sectionentsize	8
	.align		4
        /*0000*/ 	.word	0x00000000
	.align		4
        /*0004*/ 	.word	0xffffffff
	.align		4
        /*0008*/ 	.word	0x00000000
	.align		4
        /*000c*/ 	.word	0xfffffffe
	.align		4
        /*0010*/ 	.word	0x00000000
	.align		4
        /*0014*/ 	.word	0xfffffffd
	.align		4
        /*0018*/ 	.word	0x00000000
	.align		4
        /*001c*/ 	.word	0xfffffffc


//--------------------- .nv.constant4             --------------------------
	.section	.nv.constant4,"a",@progbits
	.align	8
	.align		8
.nv.constant4:
        /*0000*/ 	.dword	_ZN39_INTERNAL_2b9910ae_4_k_cu_ecd7cdbd_36994cuda3std3__45__cpo5beginE
	.align		8
        /*0008*/ 	.dword	_ZN39_INTERNAL_2b9910ae_4_k_cu_ecd7cdbd_36994cuda3std3__45__cpo3endE
	.align		8
        /*0010*/ 	.dword	_ZN39_INTERNAL_2b9910ae_4_k_cu_ecd7cdbd_36994cuda3std3__45__cpo6cbeginE
	.align		8
        /*0018*/ 	.dword	_ZN39_INTERNAL_2b9910ae_4_k_cu_ecd7cdbd_36994cuda3std3__45__cpo4cendE
	.align		8
        /*0020*/ 	.dword	_ZN39_INTERNAL_2b9910ae_4_k_cu_ecd7cdbd_36994cuda3std3__441_GLOBAL__N__2b9910ae_4_k_cu_ecd7cdbd_36996ignoreE
	.align		8
        /*0028*/ 	.dword	_ZN39_INTERNAL_2b9910ae_4_k_cu_ecd7cdbd_36994cuda3std3__419piecewise_constructE
	.align		8
        /*0030*/ 	.dword	_ZN39_INTERNAL_2b9910ae_4_k_cu_ecd7cdbd_36994cuda3std3__48in_placeE
	.align		8
        /*0038*/ 	.dword	_ZN39_INTERNAL_2b9910ae_4_k_cu_ecd7cdbd_36994cuda3std6ranges3__45__cpo4swapE
	.align		8
        /*0040*/ 	.dword	_ZN39_INTERNAL_2b9910ae_4_k_cu_ecd7cdbd_36994cuda3std6ranges3__45__cpo9iter_moveE
	.align		8
        /*0048*/ 	.dword	_ZN39_INTERNAL_2b9910ae_4_k_cu_ecd7cdbd_36994cute7productE
	.align		8
        /*0050*/ 	.dword	_ZN39_INTERNAL_2b9910ae_4_k_cu_ecd7cdbd_36994cute1_E


//--------------------- .text._ZN7cutlass13device_kernelINS_4gemm6kernel13GemmUniversalIN4cute5tupleIJiiiiEEENS1_10collective13CollectiveMmaINS1_37MainloopSm90TmaGmmaWarpSpecializedFP8ILi4ENS5_IJNS4_1CILi2EEENSA_ILi1EEESC_EEENS1_32KernelTmaWarpSpecializedPingpongEEENS5_IJNSA_ILi64EEENSA_ILi128EEENSA_ILi32EEEEEENS_12float_e4m3_tENS5_IJlSC_lEEESK_SL_NS4_8TiledMMAINS4_8MMA_AtomIJNS4_4SM904GMMA31MMA_64x128x32_F32E4M3E4M3_SS_TNILNSP_7ScaleInE1ELSR_1EEEEEENS4_6LayoutINS5_IJSC_SC_SC_EEENS5_IJNSA_ILi0EEESW_SW_EEEEENS5_IJNS4_10UnderscoreESZ_SZ_EEEEENS4_13SM90_TMA_LOADENS4_14ComposedLayoutINS4_7SwizzleILi1ELi4ELi3EEENS4_18smem_ptr_flag_bitsILi8EEENSU_INS5_IJNSA_ILi8EEESI_EEENS5_IJSI_SC_EEEEEEEvNS4_8identityENS4_23SM90_TMA_LOAD_MULTICASTES1C_vS1D_EENS_8epilogue10collective6detail29Sm90TmaWarpSpecializedAdapterINS1H_15DefaultEpilogueISK_SL_SL_NS1G_6thread17LinearCombinationISK_Li1EffLNS1L_9ScaleType4KindE0ELNS_15FloatRoundStyleE2ESK_EENS1_15EpilogueDefaultEEEEEvvEEEEvNT_6ParamsE --------------------------
	.section	.text._ZN7cutlass13device_kernelINS_4gemm6kernel13GemmUniversalIN4cute5tupleIJiiiiEEENS1_10collective13CollectiveMmaINS1_37MainloopSm90TmaGmmaWarpSpecializedFP8ILi4ENS5_IJNS4_1CILi2EEENSA_ILi1EEESC_EEENS1_32KernelTmaWarpSpecializedPingpongEEENS5_IJNSA_ILi64EEENSA_ILi128EEENSA_ILi32EEEEEENS_12float_e4m3_tENS5_IJlSC_lEEESK_SL_NS4_8TiledMMAINS4_8MMA_AtomIJNS4_4SM904GMMA31MMA_64x128x32_F32E4M3E4M3_SS_TNILNSP_7ScaleInE1ELSR_1EEEEEENS4_6LayoutINS5_IJSC_SC_SC_EEENS5_IJNSA_ILi0EEESW_SW_EEEEENS5_IJNS4_10UnderscoreESZ_SZ_EEEEENS4_13SM90_TMA_LOADENS4_14ComposedLayoutINS4_7SwizzleILi1ELi4ELi3EEENS4_18smem_ptr_flag_bitsILi8EEENSU_INS5_IJNSA_ILi8EEESI_EEENS5_IJSI_SC_EEEEEEEvNS4_8identityENS4_23SM90_TMA_LOAD_MULTICASTES1C_vS1D_EENS_8epilogue10collective6detail29Sm90TmaWarpSpecializedAdapterINS1H_15DefaultEpilogueISK_SL_SL_NS1G_6thread17LinearCombinationISK_Li1EffLNS1L_9ScaleType4KindE0ELNS_15FloatRoundStyleE2ESK_EENS1_15EpilogueDefaultEEEEEvvEEEEvNT_6ParamsE,"ax",@progbits
	.align	128
.text._ZN7cutlass13device_kernelINS_4gemm6kernel13GemmUniversalIN4cute5tupleIJiiiiEEENS1_10collective13CollectiveMmaINS1_37MainloopSm90TmaGmmaWarpSpecializedFP8ILi4ENS5_IJNS4_1CILi2EEENSA_ILi1EEESC_EEENS1_32KernelTmaWarpSpecializedPingpongEEENS5_IJNSA_ILi64EEENSA_ILi128EEENSA_ILi32EEEEEENS_12float_e4m3_tENS5_IJlSC_lEEESK_SL_NS4_8TiledMMAINS4_8MMA_AtomIJNS4_4SM904GMMA31MMA_64x128x32_F32E4M3E4M3_SS_TNILNSP_7ScaleInE1ELSR_1EEEEEENS4_6LayoutINS5_IJSC_SC_SC_EEENS5_IJNSA_ILi0EEESW_SW_EEEEENS5_IJNS4_10UnderscoreESZ_SZ_EEEEENS4_13SM90_TMA_LOADENS4_14ComposedLayoutINS4_7SwizzleILi1ELi4ELi3EEENS4_18smem_ptr_flag_bitsILi8EEENSU_INS5_IJNSA_ILi8EEESI_EEENS5_IJSI_SC_EEEEEEEvNS4_8identityENS4_23SM90_TMA_LOAD_MULTICASTES1C_vS1D_EENS_8epilogue10collective6detail29Sm90TmaWarpSpecializedAdapterINS1H_15DefaultEpilogueISK_SL_SL_NS1G_6thread17LinearCombinationISK_Li1EffLNS1L_9ScaleType4KindE0ELNS_15FloatRoundStyleE2ESK_EENS1_15EpilogueDefaultEEEEEvvEEEEvNT_6ParamsE:
        .type           _ZN7cutlass13device_kernelINS_4gemm6kernel13GemmUniversalIN4cute5tupleIJiiiiEEENS1_10collective13CollectiveMmaINS1_37MainloopSm90TmaGmmaWarpSpecializedFP8ILi4ENS5_IJNS4_1CILi2EEENSA_ILi1EEESC_EEENS1_32KernelTmaWarpSpecializedPingpongEEENS5_IJNSA_ILi64EEENSA_ILi128EEENSA_ILi32EEEEEENS_12float_e4m3_tENS5_IJlSC_lEEESK_SL_NS4_8TiledMMAINS4_8MMA_AtomIJNS4_4SM904GMMA31MMA_64x128x32_F32E4M3E4M3_SS_TNILNSP_7ScaleInE1ELSR_1EEEEEENS4_6LayoutINS5_IJSC_SC_SC_EEENS5_IJNSA_ILi0EEESW_SW_EEEEENS5_IJNS4_10UnderscoreESZ_SZ_EEEEENS4_13SM90_TMA_LOADENS4_14ComposedLayoutINS4_7SwizzleILi1ELi4ELi3EEENS4_18smem_ptr_flag_bitsILi8EEENSU_INS5_IJNSA_ILi8EEESI_EEENS5_IJSI_SC_EEEEEEEvNS4_8identityENS4_23SM90_TMA_LOAD_MULTICASTES1C_vS1D_EENS_8epilogue10collective6detail29Sm90TmaWarpSpecializedAdapterINS1H_15DefaultEpilogueISK_SL_SL_NS1G_6thread17LinearCombinationISK_Li1EffLNS1L_9ScaleType4KindE0ELNS_15FloatRoundStyleE2ESK_EENS1_15EpilogueDefaultEEEEEvvEEEEvNT_6ParamsE,@function
        .size           _ZN7cutlass13device_kernelINS_4gemm6kernel13GemmUniversalIN4cute5tupleIJiiiiEEENS1_10collective13CollectiveMmaINS1_37MainloopSm90TmaGmmaWarpSpecializedFP8ILi4ENS5_IJNS4_1CILi2EEENSA_ILi1EEESC_EEENS1_32KernelTmaWarpSpecializedPingpongEEENS5_IJNSA_ILi64EEENSA_ILi128EEENSA_ILi32EEEEEENS_12float_e4m3_tENS5_IJlSC_lEEESK_SL_NS4_8TiledMMAINS4_8MMA_AtomIJNS4_4SM904GMMA31MMA_64x128x32_F32E4M3E4M3_SS_TNILNSP_7ScaleInE1ELSR_1EEEEEENS4_6LayoutINS5_IJSC_SC_SC_EEENS5_IJNSA_ILi0EEESW_SW_EEEEENS5_IJNS4_10UnderscoreESZ_SZ_EEEEENS4_13SM90_TMA_LOADENS4_14ComposedLayoutINS4_7SwizzleILi1ELi4ELi3EEENS4_18smem_ptr_flag_bitsILi8EEENSU_INS5_IJNSA_ILi8EEESI_EEENS5_IJSI_SC_EEEEEEEvNS4_8identityENS4_23SM90_TMA_LOAD_MULTICASTES1C_vS1D_EENS_8epilogue10collective6detail29Sm90TmaWarpSpecializedAdapterINS1H_15DefaultEpilogueISK_SL_SL_NS1G_6thread17LinearCombinationISK_Li1EffLNS1L_9ScaleType4KindE0ELNS_15FloatRoundStyleE2ESK_EENS1_15EpilogueDefaultEEEEEvvEEEEvNT_6ParamsE,(.L_x_207 - _ZN7cutlass13device_kernelINS_4gemm6kernel13GemmUniversalIN4cute5tupleIJiiiiEEENS1_10collective13CollectiveMmaINS1_37MainloopSm90TmaGmmaWarpSpecializedFP8ILi4ENS5_IJNS4_1CILi2EEENSA_ILi1EEESC_EEENS1_32KernelTmaWarpSpecializedPingpongEEENS5_IJNSA_ILi64EEENSA_ILi128EEENSA_ILi32EEEEEENS_12float_e4m3_tENS5_IJlSC_lEEESK_SL_NS4_8TiledMMAINS4_8MMA_AtomIJNS4_4SM904GMMA31MMA_64x128x32_F32E4M3E4M3_SS_TNILNSP_7ScaleInE1ELSR_1EEEEEENS4_6LayoutINS5_IJSC_SC_SC_EEENS5_IJNSA_ILi0EEESW_SW_EEEEENS5_IJNS4_10UnderscoreESZ_SZ_EEEEENS4_13SM90_TMA_LOADENS4_14ComposedLayoutINS4_7SwizzleILi1ELi4ELi3EEENS4_18smem_ptr_flag_bitsILi8EEENSU_INS5_IJNSA_ILi8EEESI_EEENS5_IJSI_SC_EEEEEEEvNS4_8identityENS4_23SM90_TMA_LOAD_MULTICASTES1C_vS1D_EENS_8epilogue10collective6detail29Sm90TmaWarpSpecializedAdapterINS1H_15DefaultEpilogueISK_SL_SL_NS1G_6thread17LinearCombinationISK_Li1EffLNS1L_9ScaleType4KindE0ELNS_15FloatRoundStyleE2ESK_EENS1_15EpilogueDefaultEEEEEvvEEEEvNT_6ParamsE)
        .other          _ZN7cutlass13device_kernelINS_4gemm6kernel13GemmUniversalIN4cute5tupleIJiiiiEEENS1_10collective13CollectiveMmaINS1_37MainloopSm90TmaGmmaWarpSpecializedFP8ILi4ENS5_IJNS4_1CILi2EEENSA_ILi1EEESC_EEENS1_32KernelTmaWarpSpecializedPingpongEEENS5_IJNSA_ILi64EEENSA_ILi128EEENSA_ILi32EEEEEENS_12float_e4m3_tENS5_IJlSC_lEEESK_SL_NS4_8TiledMMAINS4_8MMA_AtomIJNS4_4SM904GMMA31MMA_64x128x32_F32E4M3E4M3_SS_TNILNSP_7ScaleInE1ELSR_1EEEEEENS4_6LayoutINS5_IJSC_SC_SC_EEENS5_IJNSA_ILi0EEESW_SW_EEEEENS5_IJNS4_10UnderscoreESZ_SZ_EEEEENS4_13SM90_TMA_LOADENS4_14ComposedLayoutINS4_7SwizzleILi1ELi4ELi3EEENS4_18smem_ptr_flag_bitsILi8EEENSU_INS5_IJNSA_ILi8EEESI_EEENS5_IJSI_SC_EEEEEEEvNS4_8identityENS4_23SM90_TMA_LOAD_MULTICASTES1C_vS1D_EENS_8epilogue10collective6detail29Sm90TmaWarpSpecializedAdapterINS1H_15DefaultEpilogueISK_SL_SL_NS1G_6thread17LinearCombinationISK_Li1EffLNS1L_9ScaleType4KindE0ELNS_15FloatRoundStyleE2ESK_EENS1_15EpilogueDefaultEEEEEvvEEEEvNT_6ParamsE,@"STO_CUDA_ENTRY STV_DEFAULT"
_ZN7cutlass13device_kernelINS_4gemm6kernel13GemmUniversalIN4cute5tupleIJiiiiEEENS1_10collective13CollectiveMmaINS1_37MainloopSm90TmaGmmaWarpSpecializedFP8ILi4ENS5_IJNS4_1CILi2EEENSA_ILi1EEESC_EEENS1_32KernelTmaWarpSpecializedPingpongEEENS5_IJNSA_ILi64EEENSA_ILi128EEENSA_ILi32EEEEEENS_12float_e4m3_tENS5_IJlSC_lEEESK_SL_NS4_8TiledMMAINS4_8MMA_AtomIJNS4_4SM904GMMA31MMA_64x128x32_F32E4M3E4M3_SS_TNILNSP_7ScaleInE1ELSR_1EEEEEENS4_6LayoutINS5_IJSC_SC_SC_EEENS5_IJNSA_ILi0EEESW_SW_EEEEENS5_IJNS4_10UnderscoreESZ_SZ_EEEEENS4_13SM90_TMA_LOADENS4_14ComposedLayoutINS4_7SwizzleILi1ELi4ELi3EEENS4_18smem_ptr_flag_bitsILi8EEENSU_INS5_IJNSA_ILi8EEESI_EEENS5_IJSI_SC_EEEEEEEvNS4_8identityENS4_23SM90_TMA_LOAD_MULTICASTES1C_vS1D_EENS_8epilogue10collective6detail29Sm90TmaWarpSpecializedAdapterINS1H_15DefaultEpilogueISK_SL_SL_NS1G_6thread17LinearCombinationISK_Li1EffLNS1L_9ScaleType4KindE0ELNS_15FloatRoundStyleE2ESK_EENS1_15EpilogueDefaultEEEEEvvEEEEvNT_6ParamsE:
[----:B------:R-:W-:Y:S01]  /*0000*/  LDC R1, c[0x0][0x28] ;  /* 0x00000a00ff017b82 */ /* 0x000fe20000000800 */
[----:B------:R-:W0:Y:S01]  /*0010*/  S2R R8, SR_TID.X ;  /* 0x0000000000087919 */ /* 0x000e220000002100 */
[----:B------:R-:W-:Y:S01]  /*0020*/  ELECT P0, URZ, PT ;  /* 0x00000000003f782f */ /* 0x000fe20003800000 */
[----:B------:R-:W-:Y:S01]  /*0030*/  BSSY B0, `(.L_x_0) ;  /* 0x0000014000007945 */ /* 0x000fe20003800000 */
[----:B0-----:R-:W-:-:S05]  /*0040*/  SHF.R.U32.HI R0, RZ, 0x5, R8 ;  /* 0x00000005ff007819 */ /* 0x001fca0000011608 */
[----:B------:R-:W0:Y:S02]  /*0050*/  SHFL.IDX PT, R2, R0, RZ, 0x1f ;  /* 0x00001fff00027589 */ /* 0x000e2400000e0000 */
[----:B0-----:R-:W-:Y:S02]  /*0060*/  R2UR UR6, R2 ;  /* 0x00000000020672ca */ /* 0x001fe400000e0000 */
[----:B------:R-:W-:-:S05]  /*0070*/  SHF.R.U32.HI R2, RZ, 0x7, R8 ;  /* 0x00000007ff027819 */ /* 0x000fca0000011608 */
[----:B------:R0:W1:Y:S06]  /*0080*/  SHFL.IDX PT, R3, R2, RZ, 0x1f ;  /* 0x00001fff02037589 */ /* 0x00006c00000e0000 */
[----:B------:R-:W-:Y:S02]  /*0090*/  USHF.R.S32.HI UR4, URZ, 0x1f, UR6 ;  /* 0x0000001f3f047899 */ /* 0x000fe40008011406 */
[----:B------:R-:W-:Y:S02]  /*00a0*/  ISETP.NE.OR P0, PT, RZ, UR6, !P0 ;  /* 0x00000006ff007c0c */ /* 0x000fe4000c705670 */
[----:B------:R-:W-:-:S04]  /*00b0*/  ULEA.HI UR4, UR4, UR6, URZ, 0x2 ;  /* 0x0000000604047291 */ /* 0x000fc8000f8f103f */
[----:B------:R-:W-:-:S04]  /*00c0*/  ULOP3.LUT UR4, UR4, 0xfffffffc, URZ, 0xc0, !UPT ;  /* 0xfffffffc04047892 */ /* 0x000fc8000f8ec03f */
[----:B------:R-:W-:-:S03]  /*00d0*/  UIADD3 UR6, UR6, -UR4, URZ ;  /* 0x8000000406067290 */ /* 0x000fc6000fffe03f */
[----:B0-----:R-:W-:Y:S09]  /*00e0*/  @P0 BRA `(.L_x_1) ;  /* 0x0000000000200947 */ /* 0x001ff20003800000 */
[----:B------:R-:W-:Y:S02]  /*00f0*/  ULDC.64 UR4, c[0x0][0x198] ;  /* 0x0000660000047ab9 */ /* 0x000fe40000000a00 */
[----:B------:R-:W-:Y:S02]  /*0100*/  UIADD3 UR8, UP0, UR4, 0xf0, URZ ;  /* 0x000000f004087890 */ /* 0x000fe4000ff1e03f */
[----:B------:R-:W-:Y:S02]  /*0110*/  UIADD3 UR4, UP1, UR4, 0x1f0, URZ ;  /* 0x000001f004047890 */ /* 0x000fe4000ff3e03f */
[----:B------:R-:W-:Y:S02]  /*0120*/  UIADD3.X UR9, URZ, UR5, URZ, UP0, !UPT ;  /* 0x000000053f097290 */ /* 0x000fe400087fe43f */
[----:B------:R-:W-:-:S07]  /*0130*/  UIADD3.X UR5, URZ, UR5, URZ, UP1, !UPT ;  /* 0x000000053f057290 */ /* 0x000fce0008ffe43f */
[----:B------:R0:W-:Y:S02]  /*0140*/  UTMACCTL.PF [UR8] ;  /* 0x00000000080079b9 */ /* 0x0001e40008040000 */
[----:B------:R0:W-:Y:S02]  /*0150*/  UTMACCTL.PF [UR4] ;  /* 0x00000000040079b9 */ /* 0x0001e40008040000 */
[----:B0-----:R-:W-:Y:S01]  /*0160*/  NOP ;  /* 0x0000000000007918 */ /* 0x001fe20000000000 */
.L_x_1:
[----:B------:R-:W-:Y:S05]  /*0170*/  BSYNC B0 ;  /* 0x0000000000007941 */ /* 0x000fea0003800000 */
.L_x_0:
[----:B------:R-:W0:Y:S01]  /*0180*/  SHFL.IDX PT, R4, R0, RZ, 0x1f ;  /* 0x00001fff00047589 */ /* 0x000e2200000e0000 */
[----:B-1----:R-:W-:Y:S01]  /*0190*/  R2UR UR17, R3 ;  /* 0x00000000031172ca */ /* 0x002fe200000e0000 */
[----:B------:R-:W-:-:S04]  /*01a0*/  UISETP.NE.AND UP0, UPT, UR6, 0x3, UPT ;  /* 0x000000030600788c */ /* 0x000fc8000bf05270 */
[----:B------:R-:W-:-:S08]  /*01b0*/  UISETP.EQ.OR UP0, UPT, UR6, URZ, !UP0 ;  /* 0x0000003f0600728c */ /* 0x000fd0000c702670 */
[----:B------:R-:W-:Y:S02]  /*01c0*/  UIADD3 UR18, UR17, -0x1, URZ ;  /* 0xffffffff11127890 */ /* 0x000fe4000fffe03f */
[----:B------:R-:W-:Y:S02]  /*01d0*/  UISETP.EQ.AND UP0, UPT, UR17, URZ, UP0 ;  /* 0x0000003f1100728c */ /* 0x000fe40008702270 */
[----:B------:R-:W-:Y:S02]  /*01e0*/  UISETP.GE.U32.AND UP1, UPT, UR18, 0x2, UPT ;  /* 0x000000021200788c */ /* 0x000fe4000bf26070 */
[----:B------:R-:W-:Y:S01]  /*01f0*/  USEL UR7, URZ, 0x1, !UP0 ;  /* 0x000000013f077887 */ /* 0x000fe2000c000000 */
[----:B0-----:R-:W-:-:S03]  /*0200*/  ISETP.NE.AND P0, PT, R4, RZ, PT ;  /* 0x000000ff0400720c */ /* 0x001fc60003f05270 */
[----:B------:R-:W-:-:S10]  /*0210*/  USEL UR7, UR7, 0x2, UP1 ;  /* 0x0000000207077887 */ /* 0x000fd40008800000 */
[----:B------:R-:W-:Y:S05]  /*0220*/  @P0 BRA `(.L_x_2) ;  /* 0x0000000000580947 */ /* 0x000fea0003800000 */
[----:B------:R-:W0:Y:S01]  /*0230*/  S2UR UR10, SR_CgaCtaId ;  /* 0x00000000000a79c3 */ /* 0x000e220000008800 */
[----:B------:R-:W-:Y:S01]  /*0240*/  UMOV UR4, 0x400 ;  /* 0x0000040000047882 */ /* 0x000fe20000000000 */
[----:B------:R-:W-:Y:S01]  /*0250*/  UMOV UR5, 0x1 ;  /* 0x0000000100057882 */ /* 0x000fe20000000000 */
[----:B------:R-:W-:Y:S01]  /*0260*/  UMOV UR8, 0x2 ;  /* 0x0000000200087882 */ /* 0x000fe20000000000 */
[----:B------:R-:W-:Y:S01]  /*0270*/  ELECT P0, URZ, PT ;  /* 0x00000000003f782f */ /* 0x000fe20003800000 */
[----:B------:R-:W-:-:S04]  /*0280*/  UIADD3 UR8, -UR8, 0x100000, URZ ;  /* 0x0010000008087890 */ /* 0x000fc8000fffe13f */
[----:B------:R-:W-:Y:S02]  /*0290*/  USHF.L.U32 UR9, UR8, 0xb, URZ ;  /* 0x0000000b08097899 */ /* 0x000fe4000800063f */
[----:B------:R-:W-:Y:S02]  /*02a0*/  USHF.L.U32 UR8, UR8, 0x1, URZ ;  /* 0x0000000108087899 */ /* 0x000fe4000800063f */
[----:B0-----:R-:W-:Y:S02]  /*02b0*/  ULEA UR10, UR10, UR4, 0x18 ;  /* 0x000000040a0a7291 */ /* 0x001fe4000f8ec03f */
[----:B------:R-:W-:-:S04]  /*02c0*/  UIADD3 UR4, -UR5, 0x100000, URZ ;  /* 0x0010000005047890 */ /* 0x000fc8000fffe13f */
[----:B------:R-:W-:Y:S02]  /*02d0*/  USHF.L.U32 UR5, UR4, 0xb, URZ ;  /* 0x0000000b04057899 */ /* 0x000fe4000800063f */
[----:B------:R-:W-:Y:S01]  /*02e0*/  USHF.L.U32 UR4, UR4, 0x1, URZ ;  /* 0x0000000104047899 */ /* 0x000fe2000800063f */
[----:B------:R-:W0:Y:S11]  /*02f0*/  FENCE.VIEW.ASYNC.S ;  /* 0x00000000000073c6 */ /* 0x000e360000000000 */
[----:B0-----:R0:W1:Y:S01]  /*0300*/  SYNCS.EXCH.64 URZ, [UR10], UR4 ;  /* 0x000000040a3f75b2 */ /* 0x0010620008000100 */
[----:B------:R0:W2:Y:S01]  /*0310*/  SYNCS.EXCH.64 URZ, [UR10+0x20], UR8 ;  /* 0x000020080a3f75b2 */ /* 0x0000a20008000100 */
[----:B------:R0:W3:Y:S01]  /*0320*/  SYNCS.EXCH.64 URZ, [UR10+0x8], UR4 ;  /* 0x000008040a3f75b2 */ /* 0x0000e20008000100 */
[----:B------:R0:W4:Y:S01]  /*0330*/  SYNCS.EXCH.64 URZ, [UR10+0x28], UR8 ;  /* 0x000028080a3f75b2 */ /* 0x0001220008000100 */
[----:B------:R0:W0:Y:S01]  /*0340*/  SYNCS.EXCH.64 URZ, [UR10+0x10], UR4 ;  /* 0x000010040a3f75b2 */ /* 0x0000220008000100 */
[----:B------:R0:W0:Y:S01]  /*0350*/  SYNCS.EXCH.64 URZ, [UR10+0x30], UR8 ;  /* 0x000030080a3f75b2 */ /* 0x0000220008000100 */
[----:B------:R0:W0:Y:S01]  /*0360*/  SYNCS.EXCH.64 URZ, [UR10+0x18], UR4 ;  /* 0x000018040a3f75b2 */ /* 0x0000220008000100 */
[----:B------:R0:W0:Y:S01]  /*0370*/  SYNCS.EXCH.64 URZ, [UR10+0x38], UR8 ;  /* 0x000038080a3f75b2 */ /* 0x0000220008000100 */
[----:B------:R-:W-:Y:S01]  /*0380*/  NOP ;  /* 0x0000000000007918 */ /* 0x000fe20000000000 */
.L_x_2:
[----:B------:R-:W5:Y:S01]  /*0390*/  S2UR UR11, SR_CTAID.X ;  /* 0x00000000000b79c3 */ /* 0x000f620000002500 */
[----:B------:R-:W1:Y:S01]  /*03a0*/  SHFL.IDX PT, R5, R0, RZ, 0x1f ;  /* 0x00001fff00057589 */ /* 0x000e6200000e0000 */
[----:B------:R-:W-:Y:S02]  /*03b0*/  SHF.R.S32.HI R3, RZ, 0x1f, R8 ;  /* 0x0000001fff037819 */ /* 0x000fe40000011408 */
[----:B------:R-:W-:Y:S01]  /*03c0*/  ELECT P0, URZ, PT ;  /* 0x00000000003f782f */ /* 0x000fe20003800000 */
[----:B------:R-:W-:Y:S01]  /*03d0*/  NOP ;  /* 0x0000000000007918 */ /* 0x000fe20000000000 */
[----:B------:R2:W3:Y:S01]  /*03e0*/  SHFL.IDX PT, R6, R0, RZ, 0x1f ;  /* 0x00001fff00067589 */ /* 0x0004e200000e0000 */
[----:B------:R-:W-:Y:S01]  /*03f0*/  LEA.HI R3, R3, R8, RZ, 0x7 ;  /* 0x0000000803037211 */ /* 0x000fe200078f38ff */
[----:B0-----:R-:W-:Y:S01]  /*0400*/  ULDC UR4, c[0x0][0x150] ;  /* 0x0000540000047ab9 */ /* 0x001fe20000000800 */
[----:B------:R-:W0:Y:S01]  /*0410*/  S2UR UR9, SR_CTAID.Y ;  /* 0x00000000000979c3 */ /* 0x000e220000002600 */
[----:B------:R-:W-:-:S02]  /*0420*/  ELECT P1, URZ, PT ;  /* 0x00000000003f782f */ /* 0x000fc40003820000 */
[----:B------:R-:W-:Y:S01]  /*0430*/  LOP3.LUT R3, R3, 0xffffff80, RZ, 0xc0, !PT ;  /* 0xffffff8003037812 */ /* 0x000fe200078ec0ff */
[----:B------:R-:W-:Y:S01]  /*0440*/  ULDC UR8, c[0x0][0x144] ;  /* 0x0000510000087ab9 */ /* 0x000fe20000000800 */
[----:B------:R-:W-:Y:S01]  /*0450*/  UMOV UR20, 0x80 ;  /* 0x0000008000147882 */ /* 0x000fe20000000000 */
[----:B------:R-:W-:Y:S01]  /*0460*/  NOP ;  /* 0x0000000000007918 */ /* 0x000fe20000000000 */
[----:B------:R-:W-:Y:S01]  /*0470*/  ULDC UR19, c[0x0][0x148] ;  /* 0x0000520000137ab9 */ /* 0x000fe20000000800 */
[----:B------:R-:W-:Y:S01]  /*0480*/  IMAD.IADD R9, R8, 0x1, -R3 ;  /* 0x0000000108097824 */ /* 0x000fe200078e0a03 */
[----:B------:R0:W0:Y:S01]  /*0490*/  SHFL.IDX PT, R15, R2, RZ, 0x1f ;  /* 0x00001fff020f7589 */ /* 0x00002200000e0000 */
[----:B------:R-:W-:-:S03]  /*04a0*/  ISETP.NE.AND P2, PT, RZ, UR17, PT ;  /* 0x00000011ff007c0c */ /* 0x000fc6000bf45270 */
[----:B------:R-:W-:Y:S02]  /*04b0*/  SHF.R.S32.HI R12, RZ, 0x1f, R9 ;  /* 0x0000001fff0c7819 */ /* 0x000fe40000011409 */
[----:B-----5:R-:W-:Y:S02]  /*04c0*/  I2FP.F32.U32 R7, UR11 ;  /* 0x0000000b00077c45 */ /* 0x020fe40008201000 */
[----:B------:R-:W-:Y:S02]  /*04d0*/  LEA.HI R3, R12, R9, RZ, 0x3 ;  /* 0x000000090c037211 */ /* 0x000fe400078f18ff */
[----:B-1----:R-:W-:Y:S01]  /*04e0*/  ISETP.NE.OR P0, PT, R5, RZ, !P0 ;  /* 0x000000ff0500720c */ /* 0x002fe20004705670 */
[----:B------:R-:W-:Y:S01]  /*04f0*/  FMUL R7, R7, UR4 ;  /* 0x0000000407077c20 */ /* 0x000fe20008400000 */
[--C-:B------:R-:W-:Y:S01]  /*0500*/  SHF.R.S32.HI R5, RZ, 0x3, R3.reuse ;  /* 0x00000003ff057819 */ /* 0x100fe20000011403 */
[----:B------:R-:W-:Y:S01]  /*0510*/  ULDC UR4, c[0x0][0x154] ;  /* 0x0000550000047ab9 */ /* 0x000fe20000000800 */
[----:B--2---:R-:W-:Y:S01]  /*0520*/  SHF.R.S32.HI R0, RZ, 0x1f, R3 ;  /* 0x0000001fff007819 */ /* 0x004fe20000011403 */
[----:B------:R1:W2:Y:S01]  /*0530*/  F2I.U32.TRUNC.NTZ R10, R7 ;  /* 0x00000007000a7305 */ /* 0x0002a2000020f000 */
[----:B------:R-:W-:-:S02]  /*0540*/  SHF.R.S32.HI R3, RZ, 0x1f, R4 ;  /* 0x0000001fff037819 */ /* 0x000fc40000011404 */
[----:B---3--:R-:W-:Y:S02]  /*0550*/  ISETP.NE.OR P1, PT, R6, RZ, !P1 ;  /* 0x000000ff0600720c */ /* 0x008fe40004f25670 */
[----:B------:R-:W-:Y:S02]  /*0560*/  LEA.HI R0, R0, R5, RZ, 0x2 ;  /* 0x0000000500007211 */ /* 0x000fe400078f10ff */
[----:B------:R-:W-:Y:S01]  /*0570*/  LEA.HI R3, R3, R4, RZ, 0x2 ;  /* 0x0000000403037211 */ /* 0x000fe200078f10ff */
[----:B------:R-:W-:Y:S01]  /*0580*/  VOTEU.ALL UP0, P0 ;  /* 0x00000000003f7886 */ /* 0x000fe20000000000 */
[----:B------:R-:W-:Y:S02]  /*0590*/  LOP3.LUT R0, R0, 0xfffffffc, RZ, 0xc0, !PT ;  /* 0xfffffffc00007812 */ /* 0x000fe400078ec0ff */
[----:B------:R-:W-:Y:S02]  /*05a0*/  LOP3.LUT R3, R3, 0x3ffffffc, RZ, 0xc0, !PT ;  /* 0x3ffffffc03037812 */ /* 0x000fe400078ec0ff */
[----:B0-----:R-:W-:Y:S01]  /*05b0*/  I2FP.F32.U32 R6, UR9 ;  /* 0x0000000900067c45 */ /* 0x001fe20008201000 */
[----:B------:R-:W-:Y:S01]  /*05c0*/  IMAD.IADD R0, R5, 0x1, -R0 ;  /* 0x0000000105007824 */ /* 0x000fe200078e0a00 */
[----:B------:R-:W0:Y:S01]  /*05d0*/  @!UP0 S2UR UR13, SR_CgaCtaId ;  /* 0x00000000000d89c3 */ /* 0x000e220000008800 */
[----:B------:R-:W-:Y:S01]  /*05e0*/  IMAD.IADD R3, R4, 0x1, -R3 ;  /* 0x0000000104037824 */ /* 0x000fe200078e0a03 */
[----:B------:R-:W-:Y:S01]  /*05f0*/  VOTEU.ALL UP1, P1 ;  /* 0x00000000003f7886 */ /* 0x000fe20000820000 */
[----:B-1----:R-:W-:Y:S01]  /*0600*/  FMUL R7, R6, UR4 ;  /* 0x0000000406077c20 */ /* 0x002fe20008400000 */
[----:B--2---:R-:W-:Y:S01]  /*0610*/  R2UR UR4, R10 ;  /* 0x000000000a0472ca */ /* 0x004fe200000e0000 */
[----:B------:R-:W-:Y:S01]  /*0620*/  IMAD R0, R3, 0x4, R0 ;  /* 0x0000000403007824 */ /* 0x000fe200078e0200 */
[----:B------:R-:W-:Y:S01]  /*0630*/  @!UP0 UMOV UR12, 0x400 ;  /* 0x00000400000c8882 */ /* 0x000fe20000000000 */
[----:B------:R-:W-:Y:S01]  /*0640*/  @!UP1 UMOV UR15, 0x400 ;  /* 0x00000400000f9882 */ /* 0x000fe20000000000 */
[----:B------:R-:W1:Y:S01]  /*0650*/  @!UP1 S2UR UR16, SR_CgaCtaId ;  /* 0x00000000001099c3 */ /* 0x000e620000008800 */
[----:B------:R-:W2:Y:S01]  /*0660*/  F2I.U32.TRUNC.NTZ R7, R7 ;  /* 0x0000000700077305 */ /* 0x000ea2000020f000 */
[C---:B------:R-:W-:Y:S01]  /*0670*/  IMAD.SHL.U32 R3, R0.reuse, 0x4, RZ ;  /* 0x0000000400037824 */ /* 0x040fe200078e00ff */
[C---:B------:R-:W-:Y:S01]  /*0680*/  LEA.HI R4, R0.reuse, R0, RZ, 0x1 ;  /* 0x0000000000047211 */ /* 0x040fe200078f08ff */
[----:B------:R-:W-:Y:S01]  /*0690*/  VOTEU.ALL UP2, P1 ;  /* 0x00000000003f7886 */ /* 0x000fe20000840000 */
[----:B------:R-:W-:Y:S01]  /*06a0*/  VOTEU.ALL UP3, P1 ;  /* 0x00000000003f7886 */ /* 0x000fe20000860000 */
[----:B------:R-:W-:Y:S01]  /*06b0*/  VOTEU.ALL UP4, P1 ;  /* 0x00000000003f7886 */ /* 0x000fe20000880000 */
[----:B------:R-:W-:Y:S01]  /*06c0*/  LOP3.LUT R6, R0, 0xc, R3, 0x78, !PT ;  /* 0x0000000c00067812 */ /* 0x000fe200078e7803 */
[----:B------:R-:W-:Y:S01]  /*06d0*/  VOTEU.ALL UP5, P1 ;  /* 0x00000000003f7886 */ /* 0x000fe200008a0000 */
[----:B------:R-:W-:Y:S01]  /*06e0*/  LOP3.LUT R5, R4, 0xfffffffe, RZ, 0xc0, !PT ;  /* 0xfffffffe04057812 */ /* 0x000fe200078ec0ff */
[----:B------:R-:W-:Y:S01]  /*06f0*/  UIADD3 UR4, -UR4, URZ, URZ ;  /* 0x0000003f04047290 */ /* 0x000fe2000fffe13f */
[----:B------:R-:W3:Y:S03]  /*0700*/  LDC R3, c[0x0][0x140] ;  /* 0x00005000ff037b82 */ /* 0x000ee60000000800 */
[----:B------:R-:W-:Y:S01]  /*0710*/  UIMAD UR8, UR8, UR4, UR11 ;  /* 0x00000004080872a4 */ /* 0x000fe2000f8e020b */
[----:B------:R-:W-:Y:S01]  /*0720*/  IMAD.IADD R5, R0, 0x1, -R5 ;  /* 0x0000000100057824 */ /* 0x000fe200078e0a05 */
[----:B--2---:R-:W-:Y:S01]  /*0730*/  R2UR UR10, R7 ;  /* 0x00000000070a72ca */ /* 0x004fe200000e0000 */
[----:B------:R-:W-:Y:S01]  /*0740*/  UMOV UR4, 0x20 ;  /* 0x0000002000047882 */ /* 0x000fe20000000000 */
[----:B0-----:R-:W-:Y:S01]  /*0750*/  @!UP0 ULEA UR14, UR13, UR12, 0x18 ;  /* 0x0000000c0d0e8291 */ /* 0x001fe2000f8ec03f */
[----:B------:R-:W-:Y:S01]  /*0760*/  IMAD.MOV.U32 R7, RZ, RZ, 0x1 ;  /* 0x00000001ff077424 */ /* 0x000fe200078e00ff */
[----:B------:R-:W-:Y:S01]  /*0770*/  ISETP.NE.AND P3, PT, R5, UR8, PT ;  /* 0x0000000805007c0c */ /* 0x000fe2000bf65270 */
[----:B------:R-:W-:-:S04]  /*0780*/  @!UP0 UIADD3 UR4, -UR4, 0x100000, URZ ;  /* 0x0010000004048890 */ /* 0x000fc8000fffe13f */
[----:B------:R-:W-:Y:S02]  /*0790*/  @!UP0 USHF.L.U32 UR5, UR4, 0xb, URZ ;  /* 0x0000000b04058899 */ /* 0x000fe4000800063f */
[----:B------:R-:W-:Y:S02]  /*07a0*/  @!UP0 USHF.L.U32 UR4, UR4, 0x1, URZ ;  /* 0x0000000104048899 */ /* 0x000fe4000800063f */
[----:B------:R-:W-:-:S04]  /*07b0*/  @!UP1 UIADD3 UR12, -UR20, 0x100000, URZ ;  /* 0x00100000140c9890 */ /* 0x000fc8000fffe13f */
[----:B------:R-:W-:Y:S02]  /*07c0*/  @!UP1 USHF.L.U32 UR13, UR12, 0xb, URZ ;  /* 0x0000000b0c0d9899 */ /* 0x000fe4000800063f */
[----:B------:R-:W-:Y:S02]  /*07d0*/  @!UP1 USHF.L.U32 UR12, UR12, 0x1, URZ ;  /* 0x000000010c0c9899 */ /* 0x000fe4000800063f */
[----:B-1----:R-:W-:Y:S01]  /*07e0*/  @!UP1 ULEA UR15, UR16, UR15, 0x18 ;  /* 0x0000000f100f9291 */ /* 0x002fe2000f8ec03f */
[----:B------:R-:W-:Y:S01]  /*07f0*/  VOTEU.ALL UP0, P0 ;  /* 0x00000000003f7886 */ /* 0x000fe20000000000 */
[----:B------:R-:W-:Y:S01]  /*0800*/  VOTEU.ALL UP1, P0 ;  /* 0x00000000003f7886 */ /* 0x000fe20000020000 */
[----:B------:R-:W-:Y:S01]  /*0810*/  UIADD3 UR10, -UR10, URZ, URZ ;  /* 0x0000003f0a0a7290 */ /* 0x000fe2000fffe13f */
[----:B------:R-:W-:Y:S01]  /*0820*/  LOP3.LUT P0, RZ, R9, 0x7, RZ, 0xc0, !PT ;  /* 0x0000000709ff7812 */ /* 0x000fe2000780c0ff */
[----:B------:R-:W0:Y:S02]  /*0830*/  FENCE.VIEW.ASYNC.S ;  /* 0x00000000000073c6 */ /* 0x000e240000000000 */
[----:B0-----:R-:W0:Y:S01]  /*0840*/  @!UP0 SYNCS.EXCH.64 URZ, [UR14+0x70], UR4 ;  /* 0x000070040e3f85b2 */ /* 0x001e220008000100 */
[----:B------:R-:W-:-:S02]  /*0850*/  @P3 LEA.HI R0, R6, R6, RZ, 0x1 ;  /* 0x0000000606003211 */ /* 0x000fc400078f08ff */
[----:B---3--:R-:W-:Y:S02]  /*0860*/  ISETP.EQ.U32.AND P1, PT, R3, 0x1, PT ;  /* 0x000000010300780c */ /* 0x008fe40003f22070 */
[----:B------:R-:W-:Y:S02]  /*0870*/  @P3 SHF.R.S32.HI R0, RZ, 0x1, R0 ;  /* 0x00000001ff003819 */ /* 0x000fe40000011400 */
[----:B------:R-:W-:Y:S01]  /*0880*/  ISETP.LT.U32.AND P0, PT, R6, 0x2, !P0 ;  /* 0x000000020600780c */ /* 0x000fe20004701070 */
[----:B------:R1:W2:Y:S01]  /*0890*/  @!UP1 SYNCS.EXCH.64 URZ, [UR14+0x78], UR4 ;  /* 0x000078040e3f95b2 */ /* 0x0002a20008000100 */
[----:B------:R-:W-:Y:S01]  /*08a0*/  NOP ;  /* 0x0000000000007918 */ /* 0x000fe20000000000 */
[----:B-1----:R-:W-:Y:S01]  /*08b0*/  UIMAD UR4, UR19, UR10, UR9 ;  /* 0x0000000a130472a4 */ /* 0x002fe2000f8e0209 */
[----:B------:R1:W3:Y:S05]  /*08c0*/  @!UP2 SYNCS.EXCH.64 URZ, [UR15+0x50], UR12 ;  /* 0x0000500c0f3fa5b2 */ /* 0x0002ea0008000100 */
[----:B------:R-:W-:-:S02]  /*08d0*/  @P3 ISETP.NE.AND P4, PT, R0, UR4, PT ;  /* 0x0000000400003c0c */ /* 0x000fc4000bf85270 */
[----:B------:R-:W-:Y:S02]  /*08e0*/  SEL R0, RZ, 0x1, !P0 ;  /* 0x00000001ff007807 */ /* 0x000fe40004000000 */
[----:B------:R-:W-:-:S04]  /*08f0*/  @P3 SEL R7, RZ, 0x1, P4 ;  /* 0x00000001ff073807 */ /* 0x000fc80002000000 */
[----:B------:R-:W-:Y:S01]  /*0900*/  LOP3.LUT R7, R7, R0, RZ, 0xc0, !PT ;  /* 0x0000000007077212 */ /* 0x000fe200078ec0ff */
[----:B------:R1:W0:Y:S01]  /*0910*/  @!UP3 SYNCS.EXCH.64 URZ, [UR15+0x58], UR12 ;  /* 0x0000580c0f3fb5b2 */ /* 0x0002220008000100 */
[----:B------:R1:W0:Y:S01]  /*0920*/  @!UP4 SYNCS.EXCH.64 URZ, [UR15+0x60], UR12 ;  /* 0x0000600c0f3fc5b2 */ /* 0x0002220008000100 */
[----:B------:R1:W0:Y:S01]  /*0930*/  @!UP5 SYNCS.EXCH.64 URZ, [UR15+0x68], UR12 ;  /* 0x0000680c0f3fd5b2 */ /* 0x0002220008000100 */
[----:B------:R-:W-:Y:S01]  /*0940*/  NOP ;  /* 0x0000000000007918 */ /* 0x000fe20000000000 */
[----:B-1----:R-:W-:Y:S05]  /*0950*/  @!P1 BRA `(.L_x_3) ;  /* 0x0000000000089947 */ /* 0x002fea0003800000 */
[----:B0-234-:R-:W-:Y:S01]  /*0960*/  UCGABAR_ARV ;  /* 0x00000000000079c7 */ /* 0x01dfe20008000000 */
[----:B------:R-:W-:Y:S05]  /*0970*/  BRA `(.L_x_4) ;  /* 0x0000000000047947 */ /* 0x000fea0003800000 */
.L_x_3:
[----:B0-234-:R-:W-:Y:S01]  /*0980*/  NOP ;  /* 0x0000000000007918 */ /* 0x01dfe20000000000 */
.L_x_4:
[----:B------:R-:W-:Y:S01]  /*0990*/  ULDC.64 UR4, c[0x0][0x598] ;  /* 0x0001660000047ab9 */ /* 0x000fe20000000a00 */
[----:B------:R-:W-:Y:S01]  /*09a0*/  ULDC.64 UR22, c[0x0][0x208] ;  /* 0x0000820000167ab9 */ /* 0x000fe20000000a00 */
[----:B------:R-:W-:-:S04]  /*09b0*/  ISETP.NE.U32.AND P0, PT, RZ, UR4, PT ;  /* 0x00000004ff007c0c */ /* 0x000fc8000bf05070 */
[----:B------:R-:W-:-:S13]  /*09c0*/  ISETP.NE.AND.EX P0, PT, RZ, UR5, PT, P0 ;  /* 0x00000005ff007c0c */ /* 0x000fda000bf05300 */
[----:B------:R-:W-:Y:S05]  /*09d0*/  @!P0 BRA `(.L_x_5) ;  /* 0x00000000001c8947 */ /* 0x000fea0003800000 */
[----:B------:R-:W0:Y:S02]  /*09e0*/  LDC.64 R2, c[0x0][0x598] ;  /* 0x00016600ff027b82 */ /* 0x000e240000000a00 */
[----:B0-----:R-:W2:Y:S02]  /*09f0*/  LDG.E.64 R2, desc[UR22][R2.64] ;  /* 0x0000001602027981 */ /* 0x001ea4000c1e1b00 */
[----:B--2---:R-:W-:-:S04]  /*0a00*/  ISETP.NE.U32.AND P0, PT, R2, RZ, PT ;  /* 0x000000ff0200720c */ /* 0x004fc80003f05070 */
[----:B------:R-:W-:-:S13]  /*0a10*/  ISETP.NE.AND.EX P0, PT, R3, RZ, PT, P0 ;  /* 0x000000ff0300720c */ /* 0x000fda0003f05300 */
[----:B------:R-:W-:Y:S05]  /*0a20*/  @!P0 BRA `(.L_x_5) ;  /* 0x0000000000088947 */ /* 0x000fea0003800000 */
[----:B------:R0:W5:Y:S01]  /*0a30*/  LD.E R10, desc[UR22][R2.64] ;  /* 0x00000016020a7980 */ /* 0x000162000c101900 */
[----:B------:R-:W-:Y:S05]  /*0a40*/  BRA `(.L_x_6) ;  /* 0x0000000000207947 */ /* 0x000fea0003800000 */
.L_x_5:
[----:B------:R-:W-:Y:S02]  /*0a50*/  ULDC.64 UR4, c[0x0][0x588] ;  /* 0x0001620000047ab9 */ /* 0x000fe40000000a00 */
[----:B------:R-:W-:-:S04]  /*0a60*/  ISETP.NE.U32.AND P0, PT, RZ, UR4, PT ;  /* 0x00000004ff007c0c */ /* 0x000fc8000bf05070 */
[----:B------:R-:W-:-:S13]  /*0a70*/  ISETP.NE.AND.EX P0, PT, RZ, UR5, PT, P0 ;  /* 0x00000005ff007c0c */ /* 0x000fda000bf05300 */
[----:B------:R-:W-:Y:S05]  /*0a80*/  @!P0 BRA `(.L_x_7) ;  /* 0x00000000000c8947 */ /* 0x000fea0003800000 */
[----:B------:R-:W0:Y:S02]  /*0a90*/  LDC.64 R10, c[0x0][0x588] ;  /* 0x00016200ff0a7b82 */ /* 0x000e240000000a00 */
[----:B0-----:R1:W5:Y:S01]  /*0aa0*/  LDG.E R10, desc[UR22][R10.64] ;  /* 0x000000160a0a7981 */ /* 0x001362000c1e1900 */
[----:B------:R-:W-:Y:S05]  /*0ab0*/  BRA `(.L_x_6) ;  /* 0x0000000000047947 */ /* 0x000fea0003800000 */
.L_x_7:
[----:B------:R-:W2:Y:S02]  /*0ac0*/  LDC R10, c[0x0][0x580] ;  /* 0x00016000ff0a7b82 */ /* 0x000ea40000000800 */
.L_x_6:
[----:B------:R-:W-:Y:S02]  /*0ad0*/  ULDC.64 UR4, c[0x0][0x5a0] ;  /* 0x0001680000047ab9 */ /* 0x000fe40000000a00 */
[----:B------:R-:W-:-:S04]  /*0ae0*/  ISETP.NE.U32.AND P0, PT, RZ, UR4, PT ;  /* 0x00000004ff007c0c */ /* 0x000fc8000bf05070 */
[----:B------:R-:W-:-:S13]  /*0af0*/  ISETP.NE.AND.EX P0, PT, RZ, UR5, PT, P0 ;  /* 0x00000005ff007c0c */ /* 0x000fda000bf05300 */
[----:B------:R-:W-:Y:S05]  /*0b00*/  @!P0 BRA `(.L_x_8) ;  /* 0x00000000001c8947 */ /* 0x000fea0003800000 */
[----:B0-----:R-:W0:Y:S02]  /*0b10*/  LDC.64 R2, c[0x0][0x5a0] ;  /* 0x00016800ff027b82 */ /* 0x001e240000000a00 */
[----:B0-----:R-:W3:Y:S02]  /*0b20*/  LDG.E.64 R2, desc[UR22][R2.64] ;  /* 0x0000001602027981 */ /* 0x001ee4000c1e1b00 */
[----:B---3--:R-:W-:-:S04]  /*0b30*/  ISETP.NE.U32.AND P0, PT, R2, RZ, PT ;  /* 0x000000ff0200720c */ /* 0x008fc80003f05070 */
[----:B------:R-:W-:-:S13]  /*0b40*/  ISETP.NE.AND.EX P0, PT, R3, RZ, PT, P0 ;  /* 0x000000ff0300720c */ /* 0x000fda0003f05300 */
[----:B------:R-:W-:Y:S05]  /*0b50*/  @!P0 BRA `(.L_x_8) ;  /* 0x0000000000088947 */ /* 0x000fea0003800000 */
[----:B-1----:R0:W5:Y:S01]  /*0b60*/  LD.E R11, desc[UR22][R2.64] ;  /* 0x00000016020b7980 */ /* 0x002162000c101900 */
[----:B------:R-:W-:Y:S05]  /*0b70*/  BRA `(.L_x_9) ;  /* 0x0000000000207947 */ /* 0x000fea0003800000 */
.L_x_8:
[----:B------:R-:W-:Y:S02]  /*0b80*/  ULDC.64 UR4, c[0x0][0x590] ;  /* 0x0001640000047ab9 */ /* 0x000fe40000000a00 */
[----:B------:R-:W-:-:S04]  /*0b90*/  ISETP.NE.U32.AND P0, PT, RZ, UR4, PT ;  /* 0x00000004ff007c0c */ /* 0x000fc8000bf05070 */
[----:B------:R-:W-:-:S13]  /*0ba0*/  ISETP.NE.AND.EX P0, PT, RZ, UR5, PT, P0 ;  /* 0x00000005ff007c0c */ /* 0x000fda000bf05300 */
[----:B------:R-:W-:Y:S05]  /*0bb0*/  @!P0 BRA `(.L_x_10) ;  /* 0x00000000000c8947 */ /* 0x000fea0003800000 */
[----:B0-----:R-:W1:Y:S02]  /*0bc0*/  LDC.64 R2, c[0x0][0x590] ;  /* 0x00016400ff027b82 */ /* 0x001e640000000a00 */
[----:B-1----:R1:W5:Y:S01]  /*0bd0*/  LDG.E R11, desc[UR22][R2.64] ;  /* 0x00000016020b7981 */ /* 0x002362000c1e1900 */
[----:B------:R-:W-:Y:S05]  /*0be0*/  BRA `(.L_x_9) ;  /* 0x0000000000047947 */ /* 0x000fea0003800000 */
.L_x_10:
[----:B-1----:R-:W3:Y:S02]  /*0bf0*/  LDC R11, c[0x0][0x584] ;  /* 0x00016100ff0b7b82 */ /* 0x002ee40000000800 */
.L_x_9:
[----:B------:R-:W-:Y:S01]  /*0c00*/  ULDC UR4, c[0x0][0x65c] ;  /* 0x0001970000047ab9 */ /* 0x000fe20000000800 */
[----:B01----:R-:W0:Y:S01]  /*0c10*/  LDC.64 R2, c[0x0][0x650] ;  /* 0x00019400ff027b82 */ /* 0x003e220000000a00 */
[----:B------:R-:W-:Y:S01]  /*0c20*/  UISETP.NE.AND UP2, UPT, UR4, 0x1, UPT ;  /* 0x000000010400788c */ /* 0x000fe2000bf45270 */
[----:B------:R-:W-:Y:S01]  /*0c30*/  PRMT R13, RZ, 0x7610, R13 ;  /* 0x00007610ff0d7816 */ /* 0x000fe2000000000d */
[----:B------:R-:W-:Y:S01]  /*0c40*/  UISETP.NE.AND UP0, UPT, UR17, 0x2, UPT ;  /* 0x000000021100788c */ /* 0x000fe2000bf05270 */
[----:B------:R-:W-:Y:S02]  /*0c50*/  IMAD.MOV.U32 R5, RZ, RZ, -0x1 ;  /* 0xffffffffff057424 */ /* 0x000fe400078e00ff */
[----:B------:R-:W-:-:S06]  /*0c60*/  IMAD.MOV.U32 R4, RZ, RZ, -0x1 ;  /* 0xffffffffff047424 */ /* 0x000fcc00078e00ff */
[----:B------:R-:W-:Y:S01]  /*0c70*/  @UP2 ULDC UR14, c[0x0][0x10] ;  /* 0x00000400000e2ab9 */ /* 0x000fe20000000800 */
[----:B------:R-:W-:Y:S01]  /*0c80*/  @UP2 UMOV UR4, UR9 ;  /* 0x0000000900042c82 */ /* 0x000fe20008000000 */
[----:B------:R-:W-:Y:S01]  /*0c90*/  @UP2 UMOV UR5, URZ ;  /* 0x0000003f00052c82 */ /* 0x000fe20008000000 */
[----:B------:R-:W-:Y:S01]  /*0ca0*/  @!UP2 ULDC UR16, c[0x0][0xc] ;  /* 0x000003000010aab9 */ /* 0x000fe20000000800 */
[----:B------:R-:W-:Y:S01]  /*0cb0*/  @UP2 UIMAD.WIDE.U32 UR14, UR11, UR14, UR4 ;  /* 0x0000000e0b0e22a5 */ /* 0x000fe2000f8e0004 */
[----:B------:R-:W-:Y:S02]  /*0cc0*/  ULDC UR12, c[0x0][0xc] ;  /* 0x00000300000c7ab9 */ /* 0x000fe40000000800 */
[----:B------:R-:W-:Y:S01]  /*0cd0*/  @UP2 UMOV UR4, URZ ;  /* 0x0000003f00042c82 */ /* 0x000fe20008000000 */
[----:B------:R-:W-:Y:S01]  /*0ce0*/  UMOV UR5, URZ ;  /* 0x0000003f00057c82 */ /* 0x000fe20008000000 */
[----:B------:R-:W-:Y:S01]  /*0cf0*/  @UP2 UIADD3 UR15, UR15, UR4, URZ ;  /* 0x000000040f0f2290 */ /* 0x000fe2000fffe03f */
[----:B------:R-:W-:-:S02]  /*0d00*/  ULDC UR13, c[0x0][0x10] ;  /* 0x00000400000d7ab9 */ /* 0x000fc40000000800 */
[----:B------:R-:W-:Y:S01]  /*0d10*/  UMOV UR4, UR11 ;  /* 0x0000000b00047c82 */ /* 0x000fe20008000000 */
[----:B------:R-:W-:Y:S02]  /*0d20*/  UIMAD.WIDE.U32 UR12, UR12, UR13, URZ ;  /* 0x0000000d0c0c72a5 */ /* 0x000fe4000f8e003f */
[----:B------:R-:W-:Y:S01]  /*0d30*/  @!UP2 UIMAD.WIDE.U32 UR4, UR9, UR16, UR4 ;  /* 0x000000100904a2a5 */ /* 0x000fe2000f8e0004 */
[----:B------:R-:W-:Y:S02]  /*0d40*/  ULDC UR11, c[0x0][0x14] ;  /* 0x00000500000b7ab9 */ /* 0x000fe40000000800 */
[----:B------:R-:W-:Y:S02]  /*0d50*/  UIMAD.WIDE.U32 UR20, UR12, UR11, URZ ;  /* 0x0000000b0c1472a5 */ /* 0x000fe4000f8e003f */
[----:B------:R-:W-:Y:S02]  /*0d60*/  UIMAD UR13, UR13, UR11, URZ ;  /* 0x0000000b0d0d72a4 */ /* 0x000fe4000f8e023f */
[----:B------:R-:W-:Y:S01]  /*0d70*/  @!UP2 UMOV UR14, UR4 ;  /* 0x00000004000eac82 */ /* 0x000fe20008000000 */
[----:B------:R-:W-:Y:S01]  /*0d80*/  @!UP2 UMOV UR15, UR5 ;  /* 0x00000005000fac82 */ /* 0x000fe20008000000 */
[----:B------:R-:W-:-:S02]  /*0d90*/  UIADD3 UR13, UR21, UR13, URZ ;  /* 0x0000000d150d7290 */ /* 0x000fc4000fffe03f */
[----:B------:R-:W-:-:S04]  /*0da0*/  UIADD3 UR4, UP1, UR14, UR20, URZ ;  /* 0x000000140e047290 */ /* 0x000fc8000ff3e03f */
[----:B------:R-:W-:Y:S02]  /*0db0*/  UIADD3.X UR5, UR15, UR13, URZ, UP1, !UPT ;  /* 0x0000000d0f057290 */ /* 0x000fe40008ffe43f */
[----:B------:R-:W-:Y:S02]  /*0dc0*/  USEL UR4, UR4, UR14, !UP0 ;  /* 0x0000000e04047287 */ /* 0x000fe4000c000000 */
[----:B------:R-:W-:-:S04]  /*0dd0*/  USEL UR5, UR5, UR15, !UP0 ;  /* 0x0000000f05057287 */ /* 0x000fc8000c000000 */
[----:B0-----:R-:W-:Y:S01]  /*0de0*/  ISETP.LE.U32.AND P0, PT, R2, UR4, PT ;  /* 0x0000000402007c0c */ /* 0x001fe2000bf03070 */
[----:B------:R-:W-:Y:S02]  /*0df0*/  IMAD.U32 R2, RZ, RZ, UR4 ;  /* 0x00000004ff027e24 */ /* 0x000fe4000f8e00ff */
[----:B------:R-:W-:-:S05]  /*0e00*/  IMAD.U32 R0, RZ, RZ, UR5 ;  /* 0x00000005ff007e24 */ /* 0x000fca000f8e00ff */
[----:B------:R-:W-:Y:S01]  /*0e10*/  ISETP.GE.U32.AND.EX P0, PT, R0, R3, PT, P0 ;  /* 0x000000030000720c */ /* 0x000fe20003f06100 */
[----:B------:R-:W-:Y:S02]  /*0e20*/  IMAD.U32 R3, RZ, RZ, UR5 ;  /* 0x00000005ff037e24 */ /* 0x000fe4000f8e00ff */
[----:B------:R-:W-:-:S10]  /*0e30*/  IMAD.MOV.U32 R0, RZ, RZ, -0x1 ;  /* 0xffffffffff007424 */ /* 0x000fd400078e00ff */
[----:B------:R-:W-:Y:S05]  /*0e40*/  @P0 BRA `(.L_x_11) ;  /* 0x0000000400480947 */ /* 0x000fea0003800000 */
[----:B------:R-:W-:Y:S01]  /*0e50*/  ULDC.64 UR24, c[0x0][0x628] ;  /* 0x00018a0000187ab9 */ /* 0x000fe20000000a00 */
[C---:B------:R-:W-:Y:S01]  /*0e60*/  R2UR UR27, R2.reuse ;  /* 0x00000000021b72ca */ /* 0x040fe200000e0000 */
[----:B------:R-:W-:Y:S01]  /*0e70*/  ULDC UR26, c[0x0][0x630] ;  /* 0x00018c00001a7ab9 */ /* 0x000fe20000000800 */
[----:B------:R-:W-:Y:S02]  /*0e80*/  ISETP.NE.U32.AND P0, PT, RZ, UR24, PT ;  /* 0x00000018ff007c0c */ /* 0x000fe4000bf05070 */
[----:B------:R-:W-:Y:S02]  /*0e90*/  R2UR UR4, R2 ;  /* 0x00000000020472ca */ /* 0x000fe400000e0000 */
[----:B------:R-:W-:Y:S02]  /*0ea0*/  ISETP.NE.AND.EX P0, PT, RZ, UR25, PT, P0 ;  /* 0x00000019ff007c0c */ /* 0x000fe4000bf05300 */
[----:B------:R-:W-:-:S11]  /*0eb0*/  R2UR UR5, R3 ;  /* 0x00000000030572ca */ /* 0x000fd600000e0000 */
[----:B------:R-:W-:Y:S05]  /*0ec0*/  @!P0 BRA `(.L_x_12) ;  /* 0x0000000000308947 */ /* 0x000fea0003800000 */
[----:B------:R-:W-:Y:S01]  /*0ed0*/  R2UR UR4, R2 ;  /* 0x00000000020472ca */ /* 0x000fe200000e0000 */
[----:B------:R-:W-:Y:S01]  /*0ee0*/  ULDC UR11, c[0x0][0x634] ;  /* 0x00018d00000b7ab9 */ /* 0x000fe20000000800 */
[----:B------:R-:W-:-:S11]  /*0ef0*/  R2UR UR12, R3 ;  /* 0x00000000030c72ca */ /* 0x000fd600000e0000 */
[----:B------:R-:W-:-:S04]  /*0f00*/  UIADD3 UR11, UP1, UR4, UR11, URZ ;  /* 0x0000000b040b7290 */ /* 0x000fc8000ff3e03f */
[----:B------:R-:W-:-:S04]  /*0f10*/  UIADD3.X UR12, URZ, UR12, URZ, UP1, !UPT ;  /* 0x0000000c3f0c7290 */ /* 0x000fc80008ffe43f */
[----:B------:R-:W-:-:S04]  /*0f20*/  UIMAD.WIDE.U32 UR4, UR12, UR24, URZ ;  /* 0x000000180c0472a5 */ /* 0x000fc8000f8e003f */
[----:B------:R-:W-:Y:S02]  /*0f30*/  UIMAD.WIDE.U32 UR14, UP1, UR11, UR25, UR4 ;  /* 0x000000190b0e72a5 */ /* 0x000fe4000f820004 */
[----:B------:R-:W-:Y:S02]  /*0f40*/  UIMAD.WIDE.U32 UR4, UR11, UR24, URZ ;  /* 0x000000180b0472a5 */ /* 0x000fe4000f8e003f */
[----:B------:R-:W-:Y:S02]  /*0f50*/  UIADD3.X UR17, URZ, URZ, URZ, UP1, !UPT ;  /* 0x0000003f3f117290 */ /* 0x000fe40008ffe43f */
[----:B------:R-:W-:Y:S01]  /*0f60*/  UIADD3 URZ, UP1, UR5, UR14, URZ ;  /* 0x0000000e053f7290 */ /* 0x000fe2000ff3e03f */
[----:B------:R-:W-:-:S03]  /*0f70*/  UMOV UR16, UR15 ;  /* 0x0000000f00107c82 */ /* 0x000fc60008000000 */
[----:B------:R-:W-:-:S12]  /*0f80*/  UIMAD.WIDE.U32.X UR4, UR12, UR25, UR16, UP1 ;  /* 0x000000190c0472a5 */ /* 0x000fd800088e0410 */
.L_x_12:
[----:B------:R-:W-:Y:S01]  /*0f90*/  USHF.R.U64 UR4, UR4, UR26, UR5 ;  /* 0x0000001a04047299 */ /* 0x000fe20008001205 */
[----:B------:R-:W-:Y:S01]  /*0fa0*/  R2UR UR15, R3 ;  /* 0x00000000030f72ca */ /* 0x000fe200000e0000 */
[----:B------:R-:W-:Y:S02]  /*0fb0*/  USHF.R.U32.HI UR5, URZ, UR26, UR5 ;  /* 0x0000001a3f057299 */ /* 0x000fe40008011605 */
[----:B------:R-:W-:Y:S01]  /*0fc0*/  UIADD3 UR12, UP1, URZ, -UR4, URZ ;  /* 0x800000043f0c7290 */ /* 0x000fe2000ff3e03f */
[----:B------:R-:W-:Y:S01]  /*0fd0*/  ULDC.64 UR16, c[0x0][0x620] ;  /* 0x0001880000107ab9 */ /* 0x000fe20000000a00 */
[----:B------:R-:W-:Y:S02]  /*0fe0*/  UMOV UR14, UR27 ;  /* 0x0000001b000e7c82 */ /* 0x000fe40008000000 */
[----:B------:R-:W-:Y:S01]  /*0ff0*/  UIADD3.X UR5, URZ, ~UR5, URZ, UP1, !UPT ;  /* 0x800000053f057290 */ /* 0x000fe20008ffe43f */
[----:B------:R-:W-:Y:S01]  /*1000*/  ULDC UR11, c[0x0][0x618] ;  /* 0x00018600000b7ab9 */ /* 0x000fe20000000800 */
[----:B------:R-:W-:-:S02]  /*1010*/  @UP2 UIMAD UR8, UR19, UR10, UR9 ;  /* 0x0000000a130822a4 */ /* 0x000fc4000f8e0209 */
[----:B------:R-:W-:Y:S02]  /*1020*/  UIMAD UR5, UR5, UR16, URZ ;  /* 0x00000010050572a4 */ /* 0x000fe4000f8e023f */
[----:B------:R-:W-:Y:S02]  /*1030*/  UIMAD.WIDE.U32 UR14, UR12, UR16, UR14 ;  /* 0x000000100c0e72a5 */ /* 0x000fe4000f8e000e */
[----:B------:R-:W-:Y:S01]  /*1040*/  UIMAD UR12, UR12, UR17, UR5 ;  /* 0x000000110c0c72a4 */ /* 0x000fe2000f8e0205 */
[----:B------:R-:W-:Y:S01]  /*1050*/  ULDC UR16, c[0x0][0x608] ;  /* 0x0001820000107ab9 */ /* 0x000fe20000000800 */
[----:B------:R-:W-:Y:S02]  /*1060*/  ULDC UR28, c[0x0][0x658] ;  /* 0x00019600001c7ab9 */ /* 0x000fe40000000800 */
[----:B------:R-:W-:Y:S01]  /*1070*/  UIADD3 UR12, UR15, UR12, URZ ;  /* 0x0000000c0f0c7290 */ /* 0x000fe2000fffe03f */
[----:B------:R-:W-:Y:S01]  /*1080*/  UMOV UR9, 0xffffffff ;  /* 0xffffffff00097882 */ /* 0x000fe20000000000 */
[----:B------:R-:W-:-:S02]  /*1090*/  ULDC UR5, c[0x0][0x600] ;  /* 0x0001800000057ab9 */ /* 0x000fc40000000800 */
[----:B------:R-:W-:Y:S02]  /*10a0*/  USHF.R.U64 UR27, UR14, UR11, UR12 ;  /* 0x0000000b0e1b7299 */ /* 0x000fe4000800120c */
[----:B------:R-:W-:Y:S02]  /*10b0*/  USHF.R.U32.HI UR12, URZ, UR11, UR12 ;  /* 0x0000000b3f0c7299 */ /* 0x000fe4000801160c */
[----:B------:R-:W-:Y:S01]  /*10c0*/  USHF.L.U32 UR9, UR9, UR28, URZ ;  /* 0x0000001c09097299 */ /* 0x000fe2000800063f */
[----:B------:R-:W-:Y:S01]  /*10d0*/  ULDC.64 UR10, c[0x0][0x640] ;  /* 0x00019000000a7ab9 */ /* 0x000fe20000000a00 */
[----:B------:R-:W-:Y:S01]  /*10e0*/  USHF.R.U64 UR32, UR27, UR16, UR12 ;  /* 0x000000101b207299 */ /* 0x000fe2000800120c */
[----:B------:R-:W-:Y:S01]  /*10f0*/  ISETP.NE.U32.AND P0, PT, RZ, UR10, PT ;  /* 0x0000000aff007c0c */ /* 0x000fe2000bf05070 */
[----:B------:R-:W-:Y:S02]  /*1100*/  USHF.R.U32.HI UR12, URZ, UR16, UR12 ;  /* 0x000000103f0c7299 */ /* 0x000fe4000801160c */
[----:B------:R-:W-:Y:S01]  /*1110*/  UIADD3 UR26, UR5, -0x1, URZ ;  /* 0xffffffff051a7890 */ /* 0x000fe2000fffe03f */
[----:B------:R-:W-:Y:S01]  /*1120*/  ISETP.NE.AND.EX P0, PT, RZ, UR11, PT, P0 ;  /* 0x0000000bff007c0c */ /* 0x000fe2000bf05300 */
[----:B------:R-:W-:-:S02]  /*1130*/  USHF.R.U64 UR33, UR32, UR28, UR12 ;  /* 0x0000001c20217299 */ /* 0x000fc4000800120c */
[----:B------:R-:W-:Y:S02]  /*1140*/  USHF.R.U32.HI UR14, URZ, UR28, UR12 ;  /* 0x0000001c3f0e7299 */ /* 0x000fe4000801160c */
[----:B------:R-:W-:Y:S01]  /*1150*/  ULOP3.LUT UR12, URZ, UR9, URZ, 0x33, !UPT ;  /* 0x000000093f0c7292 */ /* 0x000fe2000f8e333f */
[----:B------:R-:W-:Y:S01]  /*1160*/  ULDC UR29, c[0x0][0x648] ;  /* 0x00019200001d7ab9 */ /* 0x000fe20000000800 */
[----:B------:R-:W-:Y:S01]  /*1170*/  ULDC UR30, c[0x0][0x638] ;  /* 0x00018e00001e7ab9 */ /* 0x000fe20000000800 */
[----:B------:R-:W-:Y:S01]  /*1180*/  UMOV UR31, 0x1 ;  /* 0x00000001001f7882 */ /* 0x000fe20000000000 */
[----:B------:R-:W-:-:S04]  /*1190*/  UMOV UR9, UR33 ;  /* 0x0000002100097c82 */ /* 0x000fc80008000000 */
[----:B------:R-:W-:Y:S05]  /*11a0*/  @!P0 BRA `(.L_x_13) ;  /* 0x0000000000308947 */ /* 0x000fea0003800000 */
[----:B------:R-:W-:Y:S02]  /*11b0*/  ULDC UR9, c[0x0][0x64c] ;  /* 0x0001930000097ab9 */ /* 0x000fe40000000800 */
        /* <DEDUP_REMOVED lines=8> */
[----:B------:R-:W-:-:S07]  /*1240*/  UIMAD.WIDE.U32.X UR10, UR19, UR11, UR24, UP1 ;  /* 0x0000000b130a72a5 */ /* 0x000fce00088e0418 */
[----:B------:R-:W-:Y:S01]  /*1250*/  UMOV UR9, UR10 ;  /* 0x0000000a00097c82 */ /* 0x000fe20008000000 */
[----:B------:R-:W-:-:S05]  /*1260*/  UMOV UR14, UR11 ;  /* 0x0000000b000e7c82 */ /* 0x000fca0008000000 */
.L_x_13:
[----:B------:R-:W-:Y:S01]  /*1270*/  USHF.R.U64 UR10, UR9, UR29, UR14 ;  /* 0x0000001d090a7299 */ /* 0x000fe2000800120e */
[----:B------:R-:W-:Y:S01]  /*1280*/  IMAD.MOV.U32 R13, RZ, RZ, 0x1 ;  /* 0x00000001ff0d7424 */ /* 0x000fe200078e00ff */
[----:B------:R-:W-:Y:S01]  /*1290*/  USHF.L.U32 UR9, UR31, UR28, URZ ;  /* 0x0000001c1f097299 */ /* 0x000fe2000800063f */
[----:B------:R-:W-:Y:S01]  /*12a0*/  IMAD.U32 R0, RZ, RZ, UR4 ;  /* 0x00000004ff007e24 */ /* 0x000fe2000f8e00ff */
[----:B------:R-:W-:Y:S02]  /*12b0*/  ULOP3.LUT UR12, UR32, UR12, URZ, 0xc0, !UPT ;  /* 0x0000000c200c7292 */ /* 0x000fe4000f8ec03f */
[----:B------:R-:W-:Y:S02]  /*12c0*/  UIADD3 UR11, -UR10, URZ, URZ ;  /* 0x0000003f0a0b7290 */ /* 0x000fe4000fffe13f */
[----:B------:R-:W-:Y:S02]  /*12d0*/  UIMAD UR12, UR9, UR10, UR12 ;  /* 0x0000000a090c72a4 */ /* 0x000fe4000f8e020c */
[----:B------:R-:W-:-:S02]  /*12e0*/  ULOP3.LUT UR26, UR27, UR26, URZ, 0xc0, !UPT ;  /* 0x0000001a1b1a7292 */ /* 0x000fc4000f8ec03f */
[----:B------:R-:W-:Y:S01]  /*12f0*/  UIMAD UR9, UR11, UR30, UR33 ;  /* 0x0000001e0b0972a4 */ /* 0x000fe2000f8e0221 */
[----:B------:R-:W-:Y:S02]  /*1300*/  ULDC UR10, c[0x0][0x610] ;  /* 0x00018400000a7ab9 */ /* 0x000fe40000000800 */
[----:B------:R-:W-:Y:S02]  /*1310*/  UIMAD UR8, UR12, UR10, UR8 ;  /* 0x0000000a0c0872a4 */ /* 0x000fe4000f8e0208 */
[----:B------:R-:W-:-:S04]  /*1320*/  UIMAD UR9, UR9, UR5, UR26 ;  /* 0x00000005090972a4 */ /* 0x000fc8000f8e021a */
[----:B------:R-:W-:Y:S02]  /*1330*/  USEL UR5, UR9, UR8, !UP2 ;  /* 0x0000000809057287 */ /* 0x000fe4000d000000 */
[----:B------:R-:W-:-:S04]  /*1340*/  USEL UR8, UR8, UR9, !UP2 ;  /* 0x0000000908087287 */ /* 0x000fc8000d000000 */
[----:B------:R-:W-:Y:S02]  /*1350*/  IMAD.U32 R4, RZ, RZ, UR5 ;  /* 0x00000005ff047e24 */ /* 0x000fe4000f8e00ff */
[----:B------:R-:W-:-:S07]  /*1360*/  IMAD.U32 R5, RZ, RZ, UR8 ;  /* 0x00000008ff057e24 */ /* 0x000fce000f8e00ff */
.L_x_11:
[----:B------:R-:W-:Y:S05]  /*1370*/  @!P1 BRA `(.L_x_14) ;  /* 0x00000000000c9947 */ /* 0x000fea0003800000 */
[----:B------:R-:W-:Y:S01]  /*1380*/  UCGABAR_WAIT ;  /* 0x0000000000007dc7 */ /* 0x000fe20008000000 */
[----:B------:R-:W-:Y:S01]  /*1390*/  CCTL.IVALL ;  /* 0x00000000ff00798f */ /* 0x000fe20002000000 */
[----:B------:R-:W-:Y:S05]  /*13a0*/  BRA `(.L_x_15) ;  /* 0x0000000000047947 */ /* 0x000fea0003800000 */
.L_x_14:
[----:B------:R-:W-:Y:S06]  /*13b0*/  BAR.SYNC.DEFER_BLOCKING 0x0 ;  /* 0x0000000000007b1d */ /* 0x000fec0000010000 */
.L_x_15:
[----:B------:R-:W-:Y:S02]  /*13c0*/  ULDC UR4, c[0x0][0x28c] ;  /* 0x0000a30000047ab9 */ /* 0x000fe40000000800 */
[----:B------:R-:W-:-:S04]  /*13d0*/  UIADD3 UR4, UR4, 0x1f, URZ ;  /* 0x0000001f04047890 */ /* 0x000fc8000fffe03f */
[----:B------:R-:W-:-:S04]  /*13e0*/  USHF.R.S32.HI UR5, URZ, 0x1f, UR4 ;  /* 0x0000001f3f057899 */ /* 0x000fc80008011404 */
[----:B------:R-:W-:-:S04]  /*13f0*/  ULEA.HI UR5, UR5, UR4, URZ, 0x5 ;  /* 0x0000000405057291 */ /* 0x000fc8000f8f283f */
[----:B------:R-:W-:Y:S01]  /*1400*/  USHF.R.S32.HI UR14, URZ, 0x5, UR5 ;  /* 0x000000053f0e7899 */ /* 0x000fe20008011405 */
[----:B------:R-:W-:Y:S11]  /*1410*/  @!P2 BRA `(.L_x_16) ;  /* 0x0000006c008ca947 */ /* 0x000ff60003800000 */
[----:B------:R-:W-:-:S06]  /*1420*/  UISETP.GT.U32.AND UP1, UPT, UR18, 0x1, UPT ;  /* 0x000000011200788c */ /* 0x000fcc000bf24070 */
[----:B------:R-:W-:-:S13]  /*1430*/  PLOP3.LUT P0, PT, PT, PT, UP1, 0x80, 0x0 ;  /* 0x000000000000781c */ /* 0x000fda0003f0f018 */
[----:B------:R-:W-:Y:S05]  /*1440*/  @P0 EXIT ;  /* 0x000000000000094d */ /* 0x000fea0003800000 */
.L_x_17:
[----:B------:R-:W-:-:S08]  /*1450*/  NOP ;  /* 0x0000000000007918 */ /* 0x000fd00000000000 */
[----:B------:R-:W0:Y:S02]  /*1460*/  USETMAXREG.TRY_ALLOC.CTAPOOL UP1, 0xe8 ;  /* 0x000000e8000079c8 */ /* 0x000e240008020600 */
[----:B0-----:R-:W-:-:S13]  /*1470*/  PLOP3.LUT P0, PT, PT, PT, UP1, 0x80, 0x0 ;  /* 0x000000000000781c */ /* 0x001fda0003f0f018 */
[----:B------:R-:W-:Y:S05]  /*1480*/  @!P0 BRA `(.L_x_17) ;  /* 0xfffffffc00f08947 */ /* 0x000fea000383ffff */
[----:B------:R-:W-:-:S13]  /*1490*/  LOP3.LUT P0, RZ, R13, 0xff, RZ, 0xc0, !PT ;  /* 0x000000ff0dff7812 */ /* 0x000fda000780c0ff */
[----:B------:R-:W-:Y:S05]  /*14a0*/  @!P0 EXIT ;  /* 0x000000000000894d */ /* 0x000fea0003800000 */
[----:B------:R-:W0:Y:S01]  /*14b0*/  S2UR UR5, SR_CgaCtaId ;  /* 0x00000000000579c3 */ /* 0x000e220000008800 */
[CC--:B------:R-:W-:Y:S01]  /*14c0*/  LEA.HI R8, R12.reuse, R9.reuse, RZ, 0x2 ;  /* 0x000000090c087211 */ /* 0x0c0fe200078f10ff */
[----:B------:R-:W-:Y:S01]  /*14d0*/  UMOV UR8, 0x400 ;  /* 0x0000040000087882 */ /* 0x000fe20000000000 */
[----:B------:R-:W-:Y:S01]  /*14e0*/  LEA.HI R17, R12, R9, RZ, 0x5 ;  /* 0x000000090c117211 */ /* 0x000fe200078f28ff */
[----:B------:R-:W-:Y:S01]  /*14f0*/  VIADD R12, R15, 0xffffffff ;  /* 0xffffffff0f0c7836 */ /* 0x000fe20000000000 */
[--C-:B------:R-:W-:Y:S01]  /*1500*/  SHF.R.S32.HI R13, RZ, 0x2, R8.reuse ;  /* 0x00000002ff0d7819 */ /* 0x100fe20000011408 */
[----:B------:R-:W-:Y:S01]  /*1510*/  USHF.R.U32.HI UR4, URZ, 0x2, UR14 ;  /* 0x000000023f047899 */ /* 0x000fe2000801160e */
[----:B------:R-:W-:Y:S01]  /*1520*/  SHF.R.S32.HI R16, RZ, 0x1f, R8 ;  /* 0x0000001fff107819 */ /* 0x000fe20000011408 */
[----:B------:R-:W-:Y:S01]  /*1530*/  ULOP3.LUT UR9, UR14, 0x3, URZ, 0xc0, !UPT ;  /* 0x000000030e097892 */ /* 0x000fe2000f8ec03f */
[----:B------:R-:W-:Y:S01]  /*1540*/  LOP3.LUT R14, R8, 0xfffffffc, RZ, 0xc0, !PT ;  /* 0xfffffffc080e7812 */ /* 0x000fe200078ec0ff */
[----:B------:R-:W-:Y:S01]  /*1550*/  UISETP.LT.AND UP1, UPT, UR14, 0x1, UPT ;  /* 0x000000010e00788c */ /* 0x000fe2000bf21270 */
[----:B------:R-:W-:Y:S01]  /*1560*/  LEA.HI R16, R16, R13, RZ, 0x3 ;  /* 0x0000000d10107211 */ /* 0x000fe200078f18ff */
[----:B------:R-:W-:Y:S01]  /*1570*/  ULOP3.LUT UR4, UR4, 0x1, URZ, 0xc0, !UPT ;  /* 0x0000000104047892 */ /* 0x000fe2000f8ec03f */
[C---:B------:R-:W-:Y:S01]  /*1580*/  ISETP.NE.AND P0, PT, R12.reuse, RZ, PT ;  /* 0x000000ff0c00720c */ /* 0x040fe20003f05270 */
[----:B------:R-:W-:Y:S01]  /*1590*/  IMAD.SHL.U32 R12, R12, 0x8, RZ ;  /* 0x000000080c0c7824 */ /* 0x000fe200078e00ff */
[----:B------:R-:W-:Y:S01]  /*15a0*/  LOP3.LUT R16, R16, 0xfffffff8, RZ, 0xc0, !PT ;  /* 0xfffffff810107812 */ /* 0x000fe200078ec0ff */
[----:B------:R-:W-:Y:S01]  /*15b0*/  IMAD.IADD R14, R9, 0x1, -R14 ;  /* 0x00000001090e7824 */ /* 0x000fe200078e0a0e */
[----:B------:R-:W-:Y:S01]  /*15c0*/  SHF.R.S32.HI R17, RZ, 0x5, R17 ;  /* 0x00000005ff117819 */ /* 0x000fe20000011411 */
[----:B------:R-:W-:Y:S01]  /*15d0*/  ULDC UR6, c[0x0][0x284] ;  /* 0x0000a10000067ab9 */ /* 0x000fe20000000800 */
[----:B------:R-:W-:Y:S01]  /*15e0*/  LOP3.LUT R12, R12, 0x8, RZ, 0xc0, !PT ;  /* 0x000000080c0c7812 */ /* 0x000fe200078ec0ff */
[----:B------:R-:W-:Y:S01]  /*15f0*/  IMAD.IADD R8, R13, 0x1, -R16 ;  /* 0x000000010d087824 */ /* 0x000fe200078e0a10 */
[----:B------:R-:W-:Y:S01]  /*1600*/  USEL UR9, UR9, URZ, !UP0 ;  /* 0x0000003f09097287 */ /* 0x000fe2000c000000 */
[----:B------:R-:W-:Y:S01]  /*1610*/  SEL R148, RZ, 0x1, P0 ;  /* 0x00000001ff947807 */ /* 0x000fe20000000000 */
[----:B------:R-:W-:Y:S01]  /*1620*/  USEL UR10, UR14, 0x1, UP1 ;  /* 0x000000010e0a7887 */ /* 0x000fe20008800000 */
[C-C-:B------:R-:W-:Y:S01]  /*1630*/  IMAD R13, R17.reuse, -0x10, -R8.reuse ;  /* 0xfffffff0110d7824 */ /* 0x140fe200078e0a08 */
[----:B0-----:R-:W-:Y:S01]  /*1640*/  ULEA UR8, UR5, UR8, 0x18 ;  /* 0x0000000805087291 */ /* 0x001fe2000f8ec03f */
[--C-:B------:R-:W-:Y:S01]  /*1650*/  SHF.R.S32.HI R9, RZ, 0x1f, R8.reuse ;  /* 0x0000001fff097819 */ /* 0x100fe20000011408 */
[----:B------:R-:W-:Y:S01]  /*1660*/  UISETP.EQ.U32.AND UP0, UPT, UR4, 0x1, !UP0 ;  /* 0x000000010400788c */ /* 0x000fe2000c702070 */
[C---:B------:R-:W-:Y:S01]  /*1670*/  LOP3.LUT R149, R12.reuse, 0x8, RZ, 0x3c, !PT ;  /* 0x000000080c957812 */ /* 0x040fe200078e3cff */
[----:B------:R-:W-:Y:S01]  /*1680*/  UIADD3 UR32, UR8, 0x50, URZ ;  /* 0x0000005008207890 */ /* 0x000fe2000fffe03f */
[----:B------:R-:W-:Y:S01]  /*1690*/  LOP3.LUT R16, R12, 0x18, RZ, 0x3c, !PT ;  /* 0x000000180c107812 */ /* 0x000fe200078e3cff */
[----:B------:R-:W-:Y:S01]  /*16a0*/  IMAD.WIDE R8, R17, 0x10, R8 ;  /* 0x0000001011087825 */ /* 0x000fe200078e0208 */
[----:B------:R-:W-:-:S02]  /*16b0*/  ULOP3.LUT UR30, UR7, 0x1, URZ, 0xfc, !UPT ;  /* 0x00000001071e7892 */ /* 0x000fc4000f8efc3f */
[----:B------:R-:W-:Y:S01]  /*16c0*/  USHF.L.U32 UR31, UR14, 0x1, URZ ;  /* 0x000000010e1f7899 */ /* 0x000fe2000800063f */
[----:B------:R-:W-:Y:S01]  /*16d0*/  LEA R15, R15, UR32, 0x3 ;  /* 0x000000200f0f7c11 */ /* 0x000fe2000f8e18ff */
[----:B------:R-:W-:Y:S01]  /*16e0*/  VIADD R17, R13, UR6 ;  /* 0x000000060d117c36 */ /* 0x000fe20008000000 */
[----:B------:R-:W-:Y:S02]  /*16f0*/  UIADD3 UR10, -UR10, UR14, URZ ;  /* 0x0000000e0a0a7290 */ /* 0x000fe4000fffe13f */
[----:B------:R-:W-:-:S12]  /*1700*/  USEL UR11, URZ, 0x1, !UP0 ;  /* 0x000000013f0b7887 */ /* 0x000fd8000c000000 */
.L_x_172:
[----:B------:R-:W-:Y:S01]  /*1710*/  SHF.L.U32 R12, R148, 0x1f, RZ ;  /* 0x0000001f940c7819 */ /* 0x000fe200000006ff */
[----:B------:R-:W0:Y:S01]  /*1720*/  LDC R13, c[0x0][0x28c] ;  /* 0x0000a300ff0d7b82 */ /* 0x000e220000000800 */
[----:B------:R-:W-:Y:S01]  /*1730*/  UMOV UR4, URZ ;  /* 0x0000003f00047c82 */ /* 0x000fe20008000000 */
[----:B------:R-:W-:Y:S01]  /*1740*/  UMOV UR12, UR9 ;  /* 0x00000009000c7c82 */ /* 0x000fe20008000000 */
[----:B-1----:R-:W1:Y:S01]  /*1750*/  SYNCS.PHASECHK.TRANS64.TRYWAIT P0, [R15+URZ+-0x8], R12 ;  /* 0xfffff80c0f0075a7 */ /* 0x002e62000800017f */
[----:B0-----:R-:W-:Y:S01]  /*1760*/  ISETP.GE.AND P1, PT, R13, 0x1, PT ;  /* 0x000000010d00780c */ /* 0x001fe20003f26270 */
[----:B-1-3--:R-:W-:-:S12]  /*1770*/  @!P0 BRA `(.L_x_18) ;  /* 0x0000007800c08947 */ /* 0x00afd80003800000 */
.L_x_194:
[----:B------:R-:W-:Y:S01]  /*1780*/  UMOV UR5, URZ ;  /* 0x0000003f00057c82 */ /* 0x000fe20008000000 */
[----:B------:R-:W-:Y:S01]  /*1790*/  UMOV UR6, URZ ;  /* 0x0000003f00067c82 */ /* 0x000fe20008000000 */
[----:B------:R-:W-:Y:S02]  /*17a0*/  CS2R R20, SRZ ;  /* 0x0000000000147805 */ /* 0x000fe4000001ff00 */
[----:B------:R-:W-:Y:S02]  /*17b0*/  CS2R R18, SRZ ;  /* 0x0000000000127805 */ /* 0x000fe4000001ff00 */
[----:B------:R-:W-:Y:S02]  /*17c0*/  CS2R R22, SRZ ;  /* 0x0000000000167805 */ /* 0x000fe4000001ff00 */
[----:B------:R-:W-:Y:S02]  /*17d0*/  CS2R R90, SRZ ;  /* 0x00000000005a7805 */ /* 0x000fe4000001ff00 */
[----:B------:R-:W-:-:S02]  /*17e0*/  CS2R R88, SRZ ;  /* 0x0000000000587805 */ /* 0x000fc4000001ff00 */
[----:B------:R-:W-:Y:S02]  /*17f0*/  CS2R R92, SRZ ;  /* 0x00000000005c7805 */ /* 0x000fe4000001ff00 */
        /* <DEDUP_REMOVED lines=25> */
[----:B------:R-:W-:Y:S01]  /*1990*/  CS2R R144, SRZ ;  /* 0x0000000000907805 */ /* 0x000fe2000001ff00 */
[----:B------:R-:W-:Y:S01]  /*19a0*/  IMAD.U32 R150, RZ, RZ, UR11 ;  /* 0x0000000bff967e24 */ /* 0x000fe2000f8e00ff */
        /* <DEDUP_REMOVED lines=31> */
[----:B------:R-:W-:Y:S01]  /*1ba0*/  CS2R R86, SRZ ;  /* 0x0000000000567805 */ /* 0x000fe2000001ff00 */
[----:B------:R-:W-:Y:S06]  /*1bb0*/  @!P1 BRA `(.L_x_19) ;  /* 0x0000000800289947 */ /* 0x000fec0003800000 */
[----:B------:R-:W-:-:S06]  /*1bc0*/  UISETP.NE.AND UP0, UPT, UR30, 0x3, UPT ;  /* 0x000000031e00788c */ /* 0x000fcc000bf05270 */
[----:B------:R-:W-:-:S13]  /*1bd0*/  PLOP3.LUT P1, PT, PT, PT, UP0, 0x80, 0x0 ;  /* 0x000000000000781c */ /* 0x000fda0003f2f008 */
[----:B------:R-:W-:Y:S05]  /*1be0*/  @!P1 BRA `(.L_x_20) ;  /* 0x0000000000049947 */ /* 0x000fea0003800000 */
[----:B------:R-:W-:Y:S01]  /*1bf0*/  BPT.TRAP 0x1 ;  /* 0x000000040000795c */ /* 0x000fe20000300000 */
.L_x_20:
[----:B------:R-:W-:Y:S01]  /*1c00*/  ULEA UR4, UR9, UR8, 0x3 ;  /* 0x0000000809047291 */ /* 0x000fe2000f8e183f */
[----:B0-----:R-:W-:-:S05]  /*1c10*/  IMAD.U32 R12, RZ, RZ, UR11 ;  /* 0x0000000bff0c7e24 */ /* 0x001fca000f8e00ff */
[----:B------:R-:W-:-:S04]  /*1c20*/  SHF.L.U32 R12, R12, 0x1f, RZ ;  /* 0x0000001f0c0c7819 */ /* 0x000fc800000006ff */
[----:B------:R0:W1:Y:S01]  /*1c30*/  SYNCS.PHASECHK.TRANS64.TRYWAIT P0, [UR4], R12 ;  /* 0x0000000cff0075a7 */ /* 0x0000620008000144 */
[----:B------:R-:W-:Y:S05]  /*1c40*/  @!P1 BRA `(.L_x_21) ;  /* 0x0000000000049947 */ /* 0x000fea0003800000 */
[----:B------:R-:W-:Y:S01]  /*1c50*/  BPT.TRAP 0x1 ;  /* 0x000000040000795c */ /* 0x000fe20000300000 */
.L_x_21:
[----:B-1----:R-:W-:Y:S05]  /*1c60*/  @P0 BRA `(.L_x_22) ;  /* 0x0000000000080947 */ /* 0x002fea0003800000 */
[----:B------:R-:W1:Y:S02]  /*1c70*/  SYNCS.PHASECHK.TRANS64.TRYWAIT P0, [UR4], R12 ;  /* 0x0000000cff0075a7 */ /* 0x000e640008000144 */
[----:B-1----:R-:W-:Y:S05]  /*1c80*/  @!P0 BRA `(.L_x_23) ;  /* 0x0000007400908947 */ /* 0x002fea0003800000 */
.L_x_22:
[----:B------:R-:W-:Y:S01]  /*1c90*/  UIADD3 UR5, UR8, 0x2180, URZ ;  /* 0x0000218008057890 */ /* 0x000fe2000fffe03f */
[----:B------:R-:W-:Y:S01]  /*1ca0*/  WARPGROUP.ARRIVE ;  /* 0x00000000000079c5 */ /* 0x000fe20000000000 */
[----:B------:R-:W-:Y:S01]  /*1cb0*/  UIADD3 UR4, UR8, 0x180, URZ ;  /* 0x0000018008047890 */ /* 0x000fe2000fffe03f */
[----:B------:R-:W-:Y:S01]  /*1cc0*/  CS2R R20, SRZ ;  /* 0x0000000000147805 */ /* 0x000fe2000001ff00 */
[----:B------:R-:W-:Y:S01]  /*1cd0*/  USHF.R.U32.HI UR5, URZ, 0x4, UR5 ;  /* 0x000000043f057899 */ /* 0x000fe20008011605 */
[----:B------:R-:W-:Y:S01]  /*1ce0*/  CS2R R18, SRZ ;  /* 0x0000000000127805 */ /* 0x000fe2000001ff00 */
[----:B------:R-:W-:Y:S01]  /*1cf0*/  USHF.R.U32.HI UR4, URZ, 0x4, UR4 ;  /* 0x000000043f047899 */ /* 0x000fe20008011604 */
[----:B------:R-:W-:Y:S01]  /*1d00*/  CS2R R22, SRZ ;  /* 0x0000000000167805 */ /* 0x000fe2000001ff00 */
[----:B------:R-:W-:Y:S01]  /*1d10*/  ULOP3.LUT UR5, UR5, 0x3fff, URZ, 0xc0, !UPT ;  /* 0x00003fff05057892 */ /* 0x000fe2000f8ec03f */
[----:B------:R-:W-:Y:S01]  /*1d20*/  CS2R R90, SRZ ;  /* 0x00000000005a7805 */ /* 0x000fe2000001ff00 */
[----:B------:R-:W-:Y:S01]  /*1d30*/  ULOP3.LUT UR4, UR4, 0x3fff, URZ, 0xc0, !UPT ;  /* 0x00003fff04047892 */ /* 0x000fe2000f8ec03f */
[----:B------:R-:W-:Y:S01]  /*1d40*/  CS2R R88, SRZ ;  /* 0x0000000000587805 */ /* 0x000fe2000001ff00 */
[----:B------:R-:W-:Y:S01]  /*1d50*/  ULOP3.LUT UR5, UR5, 0x10000, URZ, 0xfc, !UPT ;  /* 0x0001000005057892 */ /* 0x000fe2000f8efc3f */
[----:B------:R-:W-:Y:S01]  /*1d60*/  CS2R R92, SRZ ;  /* 0x00000000005c7805 */ /* 0x000fe2000001ff00 */
[----:B------:R-:W-:Y:S01]  /*1d70*/  ULOP3.LUT UR4, UR4, 0x10000, URZ, 0xfc, !UPT ;  /* 0x0001000004047892 */ /* 0x000fe2000f8efc3f */
[----:B------:R-:W-:Y:S01]  /*1d80*/  CS2R R94, SRZ ;  /* 0x00000000005e7805 */ /* 0x000fe2000001ff00 */
[----:B------:R-:W-:Y:S01]  /*1d90*/  ULEA UR18, UR9, UR5, 0x8 ;  /* 0x0000000509127291 */ /* 0x000fe2000f8e403f */
[----:B------:R-:W-:Y:S01]  /*1da0*/  CS2R R96, SRZ ;  /* 0x0000000000607805 */ /* 0x000fe2000001ff00 */
[----:B------:R-:W-:Y:S01]  /*1db0*/  ULEA UR16, UR9, UR4, 0x7 ;  /* 0x0000000409107291 */ /* 0x000fe2000f8e383f */
[----:B------:R-:W-:Y:S01]  /*1dc0*/  CS2R R98, SRZ ;  /* 0x0000000000627805 */ /* 0x000fe2000001ff00 */
[----:B------:R-:W-:Y:S01]  /*1dd0*/  ULDC UR5, c[0x0][0x50c] ;  /* 0x0001430000057ab9 */ /* 0x000fe20000000800 */
[----:B------:R-:W-:Y:S01]  /*1de0*/  UMOV UR17, 0xc0000010 ;  /* 0xc000001000117882 */ /* 0x000fe20000000000 */
[----:B------:R-:W-:Y:S01]  /*1df0*/  UISETP.NE.AND UP0, UPT, UR5, 0x1, UPT ;  /* 0x000000010500788c */ /* 0x000fe2000bf05270 */
[----:B------:R-:W-:Y:S01]  /*1e00*/  CS2R R100, SRZ ;  /* 0x0000000000647805 */ /* 0x000fe2000001ff00 */
[----:B------:R-:W-:Y:S01]  /*1e10*/  UMOV UR19, 0xc0000010 ;  /* 0xc000001000137882 */ /* 0x000fe20000000000 */
[----:B------:R-:W-:Y:S01]  /*1e20*/  UMOV UR4, 0x1 ;  /* 0x0000000100047882 */ /* 0x000fe20000000000 */
[----:B------:R-:W-:Y:S01]  /*1e30*/  USEL UR5, URZ, 0x1, UP0 ;  /* 0x000000013f057887 */ /* 0x000fe20008000000 */
[----:B------:R-:W-:Y:S01]  /*1e40*/  QGMMA.64x128x32.F32.E4M3.E4M3 R24, gdesc[UR16], RZ, !UPT, gsb0 ;  /* 0x01e00000101879f3 */ /* 0x000fe2000c0008ff */
[----:B------:R-:W-:-:S02]  /*1e50*/  CS2R R102, SRZ ;  /* 0x0000000000667805 */ /* 0x000fc4000001ff00 */
[----:B------:R-:W-:Y:S02]  /*1e60*/  CS2R R104, SRZ ;  /* 0x0000000000687805 */ /* 0x000fe4000001ff00 */
[----:B------:R-:W-:Y:S02]  /*1e70*/  CS2R R106, SRZ ;  /* 0x00000000006a7805 */ /* 0x000fe4000001ff00 */
[----:B------:R-:W-:Y:S02]  /*1e80*/  CS2R R108, SRZ ;  /* 0x00000000006c7805 */ /* 0x000fe4000001ff00 */
[----:B------:R-:W-:Y:S02]  /*1e90*/  ISETP.NE.AND P0, PT, RZ, UR5, PT ;  /* 0x00000005ff007c0c */ /* 0x000fe4000bf05270 */
        /* <DEDUP_REMOVED lines=17> */
[----:B------:R-:W-:Y:S01]  /*1fb0*/  CS2R R144, SRZ ;  /* 0x0000000000907805 */ /* 0x000fe2000001ff00 */
[----:B------:R-:W-:Y:S06]  /*1fc0*/  @!P0 BRA `(.L_x_24) ;  /* 0x0000000400088947 */ /* 0x000fec0003800000 */
[----:B------:R-:W-:Y:S02]  /*1fd0*/  WARPGROUP.DEPBAR.LE gsb0, 0x0 ;  /* 0x00008000000079c5 */ /* 0x000fe40000010000 */
[----:B------:R-:W-:-:S01]  /*1fe0*/  FADD R145, RZ, R24 ;  /* 0x00000018ff917221 */ /* 0x000fc20000000000 */
[----:B------:R-:W-:Y:S01]  /*1ff0*/  FADD R144, RZ, R25 ;  /* 0x00000019ff907221 */ /* 0x000fe20000000000 */
        /* <DEDUP_REMOVED lines=62> */
[----:B------:R-:W-:-:S06]  /*23e0*/  UMOV UR4, URZ ;  /* 0x0000003f00047c82 */ /* 0x000fcc0008000000 */
.L_x_24:
[----:B------:R-:W-:-:S04]  /*23f0*/  UIADD3 UR12, UR9, 0x1, URZ ;  /* 0x00000001090c7890 */ /* 0x000fc8000fffe03f */
[----:B------:R-:W-:-:S04]  /*2400*/  UISETP.NE.AND UP0, UPT, UR12, 0x4, UPT ;  /* 0x000000040c00788c */ /* 0x000fc8000bf05270 */
[----:B------:R-:W-:Y:S02]  /*2410*/  USEL UR6, URZ, 0x1, UP0 ;  /* 0x000000013f067887 */ /* 0x000fe40008000000 */
[----:B------:R-:W-:Y:S02]  /*2420*/  USEL UR12, UR12, URZ, UP0 ;  /* 0x0000003f0c0c7287 */ /* 0x000fe40008000000 */
[----:B------:R-:W-:-:S06]  /*2430*/  ULOP3.LUT UR6, UR11, UR6, URZ, 0x3c, !UPT ;  /* 0x000000060b067292 */ /* 0x000fcc000f8e3c3f */
[----:B------:R-:W-:Y:S01]  /*2440*/  IMAD.U32 R150, RZ, RZ, UR6 ;  /* 0x00000006ff967e24 */ /* 0x000fe2000f8e00ff */
[----:B------:R-:W-:-:S06]  /*2450*/  UMOV UR6, 0x1 ;  /* 0x0000000100067882 */ /* 0x000fcc0000000000 */
.L_x_19:
[----:B------:R-:W-:-:S06]  /*2460*/  UISETP.GE.AND UP0, UPT, UR10, 0x1, UPT ;  /* 0x000000010a00788c */ /* 0x000fcc000bf06270 */
[----:B------:R-:W-:-:S13]  /*2470*/  PLOP3.LUT P0, PT, PT, PT, UP0, 0x80, 0x0 ;  /* 0x000000000000781c */ /* 0x000fda0003f0f008 */
[----:B------:R-:W-:Y:S05]  /*2480*/  @!P0 BRA `(.L_x_25) ;  /* 0x0000000400fc8947 */ /* 0x000fea0003800000 */
[----:B01----:R-:W-:Y:S01]  /*2490*/  IMAD.U32 R12, RZ, RZ, UR10 ;  /* 0x0000000aff0c7e24 */ /* 0x003fe2000f8e00ff */
[----:B------:R-:W-:Y:S01]  /*24a0*/  ULDC UR24, c[0x0][0x50c] ;  /* 0x0001430000187ab9 */ /* 0x000fe20000000800 */
[----:B------:R-:W-:-:S07]  /*24b0*/  IMAD.U32 R13, RZ, RZ, UR9 ;  /* 0x00000009ff0d7e24 */ /* 0x000fce000f8e00ff */
.L_x_33:
[----:B------:R-:W-:-:S06]  /*24c0*/  UISETP.NE.AND UP0, UPT, UR30, 0x3, UPT ;  /* 0x000000031e00788c */ /* 0x000fcc000bf05270 */
[----:B------:R-:W-:-:S13]  /*24d0*/  PLOP3.LUT P1, PT, PT, PT, UP0, 0x80, 0x0 ;  /* 0x000000000000781c */ /* 0x000fda0003f2f008 */
[----:B------:R-:W-:Y:S05]  /*24e0*/  @!P1 BRA `(.L_x_26) ;  /* 0x0000000000049947 */ /* 0x000fea0003800000 */
[----:B------:R-:W-:Y:S01]  /*24f0*/  BPT.TRAP 0x1 ;  /* 0x000000040000795c */ /* 0x000fe20000300000 */
.L_x_26:
[----:B------:R-:W-:Y:S01]  /*2500*/  ULEA UR15, UR12, UR8, 0x3 ;  /* 0x000000080c0f7291 */ /* 0x000fe2000f8e183f */
[----:B------:R-:W-:-:S08]  /*2510*/  SHF.L.U32 R146, R150, 0x1f, RZ ;  /* 0x0000001f96927819 */ /* 0x000fd000000006ff */
[----:B------:R0:W1:Y:S01]  /*2520*/  SYNCS.PHASECHK.TRANS64.TRYWAIT P0, [UR15], R146 ;  /* 0x00000092ff0075a7 */ /* 0x000062000800014f */
[----:B------:R-:W-:Y:S05]  /*2530*/  @!P1 BRA `(.L_x_27) ;  /* 0x0000000000049947 */ /* 0x000fea0003800000 */
[----:B------:R-:W-:Y:S01]  /*2540*/  BPT.TRAP 0x1 ;  /* 0x000000040000795c */ /* 0x000fe20000300000 */
.L_x_27:
[----:B-1----:R-:W-:Y:S05]  /*2550*/  @P0 BRA `(.L_x_28) ;  /* 0x0000000000080947 */ /* 0x002fea0003800000 */
[----:B------:R-:W1:Y:S02]  /*2560*/  SYNCS.PHASECHK.TRANS64.TRYWAIT P0, [UR15], R146 ;  /* 0x00000092ff0075a7 */ /* 0x000e64000800014f */
[----:B-1----:R-:W-:Y:S05]  /*2570*/  @!P0 BRA `(.L_x_29) ;  /* 0x0000006c006c8947 */ /* 0x002fea0003800000 */
.L_x_28:
[----:B------:R-:W-:Y:S01]  /*2580*/  UIADD3 UR15, UR8, 0x180, URZ ;  /* 0x00000180080f7890 */ /* 0x000fe2000fffe03f */
[----:B------:R-:W-:Y:S01]  /*2590*/  WARPGROUP.ARRIVE ;  /* 0x00000000000079c5 */ /* 0x000fe20000000000 */
[----:B------:R-:W-:Y:S02]  /*25a0*/  UIADD3 UR16, UR8, 0x2180, URZ ;  /* 0x0000218008107890 */ /* 0x000fe4000fffe03f */
[----:B------:R-:W-:Y:S02]  /*25b0*/  USHF.R.U32.HI UR15, URZ, 0x4, UR15 ;  /* 0x000000043f0f7899 */ /* 0x000fe4000801160f */
[----:B------:R-:W-:Y:S02]  /*25c0*/  USHF.R.U32.HI UR16, URZ, 0x4, UR16 ;  /* 0x000000043f107899 */ /* 0x000fe40008011610 */
[----:B------:R-:W-:Y:S02]  /*25d0*/  UISETP.NE.AND UP0, UPT, UR5, URZ, UPT ;  /* 0x0000003f0500728c */ /* 0x000fe4000bf05270 */
[----:B------:R-:W-:-:S02]  /*25e0*/  ULOP3.LUT UR15, UR15, 0x3fff, URZ, 0xc0, !UPT ;  /* 0x00003fff0f0f7892 */ /* 0x000fc4000f8ec03f */
[----:B------:R-:W-:Y:S02]  /*25f0*/  ULOP3.LUT UR16, UR16, 0x3fff, URZ, 0xc0, !UPT ;  /* 0x00003fff10107892 */ /* 0x000fe4000f8ec03f */
[----:B------:R-:W-:Y:S02]  /*2600*/  USEL UR6, UR6, URZ, !UP0 ;  /* 0x0000003f06067287 */ /* 0x000fe4000c000000 */
[----:B------:R-:W-:Y:S02]  /*2610*/  ULOP3.LUT UR15, UR15, 0x10000, URZ, 0xfc, !UPT ;  /* 0x000100000f0f7892 */ /* 0x000fe4000f8efc3f */
[----:B------:R-:W-:Y:S02]  /*2620*/  ULOP3.LUT UR18, UR16, 0x10000, URZ, 0xfc, !UPT ;  /* 0x0001000010127892 */ /* 0x000fe4000f8efc3f */
[----:B------:R-:W-:Y:S02]  /*2630*/  UISETP.NE.U32.AND UP0, UPT, UR6, URZ, UPT ;  /* 0x0000003f0600728c */ /* 0x000fe4000bf05070 */
[----:B------:R-:W-:-:S02]  /*2640*/  ULEA UR16, UR12, UR15, 0x7 ;  /* 0x0000000f0c107291 */ /* 0x000fc4000f8e383f */
[----:B------:R-:W-:Y:S01]  /*2650*/  ULEA UR18, UR12, UR18, 0x8 ;  /* 0x000000120c127291 */ /* 0x000fe2000f8e403f */
[----:B------:R-:W-:Y:S01]  /*2660*/  UMOV UR17, 0xc0000010 ;  /* 0xc000001000117882 */ /* 0x000fe20000000000 */
[----:B------:R-:W-:Y:S01]  /*2670*/  UMOV UR19, 0xc0000010 ;  /* 0xc000001000137882 */ /* 0x000fe20000000000 */
[----:B------:R-:W-:-:S06]  /*2680*/  UIADD3 UR4, UR4, 0x1, URZ ;  /* 0x0000000104047890 */ /* 0x000fcc000fffe03f */
[----:B------:R-:W-:Y:S01]  /*2690*/  QGMMA.64x128x32.F32.E4M3.E4M3 R24, gdesc[UR16], R24, UP0, gsb0 ;  /* 0x01e00000101879f3 */ /* 0x000fe2000b800818 */
[----:B------:R-:W-:-:S04]  /*26a0*/  UISETP.NE.AND UP0, UPT, UR4, UR24, UPT ;  /* 0x000000180400728c */ /* 0x000fc8000bf05270 */
[----:B------:R-:W-:-:S06]  /*26b0*/  USEL UR5, URZ, 0x1, UP0 ;  /* 0x000000013f057887 */ /* 0x000fcc0008000000 */
[----:B------:R-:W-:Y:S01]  /*26c0*/  ISETP.NE.AND P0, PT, RZ, UR5, PT ;  /* 0x00000005ff007c0c */ /* 0x000fe2000bf05270 */
[----:B------:R-:W-:-:S12]  /*26d0*/  WARPGROUP.DEPBAR.LE gsb0, 0x1 ;  /* 0x00008000000079c5 */ /* 0x000fd80000010100 */
[----:B------:R-:W-:Y:S05]  /*26e0*/  @!P0 BRA `(.L_x_30) ;  /* 0x0000000400088947 */ /* 0x000fea0003800000 */
[----:B------:R-:W-:Y:S02]  /*26f0*/  WARPGROUP.DEPBAR.LE gsb0, 0x0 ;  /* 0x00008000000079c5 */ /* 0x000fe40000010000 */
[----:B------:R-:W-:-:S01]  /*2700*/  FADD R145, R24, R145 ;  /* 0x0000009118917221 */ /* 0x000fc20000000000 */
[----:B------:R-:W-:Y:S01]  /*2710*/  FADD R144, R25, R144 ;  /* 0x0000009019907221 */ /* 0x000fe20000000000 */
        /* <DEDUP_REMOVED lines=62> */
[----:B------:R-:W-:-:S06]  /*2b00*/  UMOV UR4, URZ ;  /* 0x0000003f00047c82 */ /* 0x000fcc0008000000 */
.L_x_30:
[----:B------:R-:W-:Y:S05]  /*2b10*/  @!P1 BRA `(.L_x_31) ;  /* 0x0000000000049947 */ /* 0x000fea0003800000 */
[----:B------:R-:W-:Y:S01]  /*2b20*/  BPT.TRAP 0x1 ;  /* 0x000000040000795c */ /* 0x000fe20000300000 */
.L_x_31:
[----:B------:R-:W-:Y:S01]  /*2b30*/  ISETP.NE.AND P0, PT, R7, RZ, PT ;  /* 0x000000ff0700720c */ /* 0x000fe20003f05270 */
[----:B------:R-:W-:-:S12]  /*2b40*/  UISETP.GT.U32.AND UP0, UPT, UR7, 0x1, UPT ;  /* 0x000000010700788c */ /* 0x000fd8000bf04070 */
[----:B01----:R-:W-:-:S05]  /*2b50*/  @P0 LEA R146, R13, UR8, 0x3 ;  /* 0x000000080d920c11 */ /* 0x003fca000f8e18ff */
[----:B------:R-:W-:-:S05]  /*2b60*/  @P0 VIADD R147, R146, 0x20 ;  /* 0x0000002092930836 */ /* 0x000fca0000000000 */
[----:B------:R-:W-:-:S04]  /*2b70*/  @P0 PRMT R147, R6, 0x654, R147 ;  /* 0x0000065406930816 */ /* 0x000fc80000000093 */
[----:B------:R0:W-:Y:S01]  /*2b80*/  @P0 SYNCS.ARRIVE.TRANS64.RED.A1T0 RZ, [R147+URZ], RZ ;  /* 0x000000ff93ff09a7 */ /* 0x0001e2000810043f */
[----:B------:R-:W-:-:S13]  /*2b90*/  PLOP3.LUT P0, PT, PT, PT, UP0, 0x80, 0x0 ;  /* 0x000000000000781c */ /* 0x000fda0003f0f008 */
[----:B0-----:R-:W-:Y:S05]  /*2ba0*/  @P0 BRA `(.L_x_32) ;  /* 0x0000000000040947 */ /* 0x001fea0003800000 */
[----:B------:R-:W-:Y:S01]  /*2bb0*/  BPT.TRAP 0x1 ;  /* 0x000000040000795c */ /* 0x000fe20000300000 */
.L_x_32:
[----:B------:R-:W-:Y:S01]  /*2bc0*/  UIADD3 UR12, UR12, 0x1, URZ ;  /* 0x000000010c0c7890 */ /* 0x000fe2000fffe03f */
[C---:B------:R-:W-:Y:S01]  /*2bd0*/  ISETP.GT.AND P1, PT, R12.reuse, 0x1, PT ;  /* 0x000000010c00780c */ /* 0x040fe20003f24270 */
[----:B------:R-:W-:Y:S02]  /*2be0*/  VIADD R13, R13, 0x1 ;  /* 0x000000010d0d7836 */ /* 0x000fe40000000000 */
[----:B------:R-:W-:Y:S01]  /*2bf0*/  UISETP.NE.AND UP0, UPT, UR12, 0x4, UPT ;  /* 0x000000040c00788c */ /* 0x000fe2000bf05270 */
[----:B------:R-:W-:Y:S02]  /*2c00*/  VIADD R12, R12, 0xffffffff ;  /* 0xffffffff0c0c7836 */ /* 0x000fe40000000000 */
[C---:B------:R-:W-:Y:S01]  /*2c10*/  ISETP.NE.AND P0, PT, R13.reuse, 0x4, PT ;  /* 0x000000040d00780c */ /* 0x040fe20003f05270 */
[----:B------:R-:W-:Y:S02]  /*2c20*/  USEL UR6, URZ, 0x1, UP0 ;  /* 0x000000013f067887 */ /* 0x000fe40008000000 */
[----:B------:R-:W-:Y:S01]  /*2c30*/  USEL UR12, UR12, URZ, UP0 ;  /* 0x0000003f0c0c7287 */ /* 0x000fe20008000000 */
[----:B------:R-:W-:-:S03]  /*2c40*/  SEL R13, R13, RZ, P0 ;  /* 0x000000ff0d0d7207 */ /* 0x000fc60000000000 */
[----:B------:R-:W-:Y:S01]  /*2c50*/  LOP3.LUT R150, R150, UR6, RZ, 0x3c, !PT ;  /* 0x0000000696967c12 */ /* 0x000fe2000f8e3cff */
[----:B------:R-:W-:Y:S01]  /*2c60*/  UMOV UR6, 0x1 ;  /* 0x0000000100067882 */ /* 0x000fe20000000000 */
[----:B------:R-:W-:Y:S06]  /*2c70*/  @P1 BRA `(.L_x_33) ;  /* 0xfffffff800101947 */ /* 0x000fec000383ffff */
.L_x_25:
[----:B------:R-:W-:Y:S01]  /*2c80*/  UISETP.NE.AND UP0, UPT, UR4, URZ, UPT ;  /* 0x0000003f0400728c */ /* 0x000fe2000bf05270 */
[----:B01----:R-:W0:Y:S03]  /*2c90*/  LDC R12, c[0x0][0x28c] ;  /* 0x0000a300ff0c7b82 */ /* 0x003e260000000800 */
[----:B------:R-:W-:-:S06]  /*2ca0*/  USEL UR4, URZ, 0x1, !UP0 ;  /* 0x000000013f047887 */ /* 0x000fcc000c000000 */
[----:B------:R-:W-:-:S13]  /*2cb0*/  ISETP.NE.AND P0, PT, RZ, UR4, PT ;  /* 0x00000004ff007c0c */ /* 0x000fda000bf05270 */
[----:B------:R-:W-:Y:S05]  /*2cc0*/  @!P0 BRA `(.L_x_34) ;  /* 0x0000000400048947 */ /* 0x000fea0003800000 */
[----:B------:R-:W-:Y:S02]  /*2cd0*/  WARPGROUP.DEPBAR.LE gsb0, 0x0 ;  /* 0x00008000000079c5 */ /* 0x000fe40000010000 */
[----:B------:R-:W-:Y:S01]  /*2ce0*/  FADD R145, R24, R145 ;  /* 0x0000009118917221 */ /* 0x000fe20000000000 */
        /* <DEDUP_REMOVED lines=62> */
[----:B------:R-:W-:-:S07]  /*30d0*/  FADD R20, R20, R87 ;  /* 0x0000005714147221 */ /* 0x000fce0000000000 */
.L_x_34:
[----:B0-----:R-:W-:Y:S01]  /*30e0*/  ISETP.GE.AND P0, PT, R12, 0x1, PT ;  /* 0x000000010c00780c */ /* 0x001fe20003f06270 */
[----:B------:R0:W-:Y:S01]  /*30f0*/  SYNCS.ARRIVE.TRANS64.A1T0 RZ, [R149+UR32], RZ ;  /* 0x000000ff95ff79a7 */ /* 0x0001e20008100020 */
[----:B------:R-:W-:-:S11]  /*3100*/  WARPGROUP.DEPBAR.LE gsb0, 0x0 ;  /* 0x00008000000079c5 */ /* 0x000fd60000010000 */
[----:B------:R-:W-:Y:S05]  /*3110*/  @!P0 BRA `(.L_x_35) ;  /* 0x0000000000488947 */ /* 0x000fea0003800000 */
[----:B------:R-:W-:-:S06]  /*3120*/  UISETP.NE.AND UP0, UPT, UR30, 0x3, UPT ;  /* 0x000000031e00788c */ /* 0x000fcc000bf05270 */
[----:B------:R-:W-:-:S13]  /*3130*/  PLOP3.LUT P0, PT, PT, PT, UP0, 0x80, 0x0 ;  /* 0x000000000000781c */ /* 0x000fda0003f0f008 */
[----:B------:R-:W-:Y:S05]  /*3140*/  @!P0 BRA `(.L_x_36) ;  /* 0x0000000000048947 */ /* 0x000fea0003800000 */
[----:B------:R-:W-:Y:S01]  /*3150*/  BPT.TRAP 0x1 ;  /* 0x000000040000795c */ /* 0x000fe20000300000 */
.L_x_36:
[----:B------:R-:W-:Y:S01]  /*3160*/  ISETP.NE.AND P0, PT, R7, RZ, PT ;  /* 0x000000ff0700720c */ /* 0x000fe20003f05270 */
[----:B------:R-:W-:-:S12]  /*3170*/  IMAD.U32 R13, RZ, RZ, UR8 ;  /* 0x00000008ff0d7e24 */ /* 0x000fd8000f8e00ff */
[----:B------:R-:W-:-:S05]  /*3180*/  VOTEU.ANY UP0, P0 ;  /* 0x00000000003f7886 */ /* 0x000fca0000000100 */
[----:B------:R-:W-:Y:S02]  /*3190*/  @UP0 UIADD3 UR4, UR10, UR9, URZ ;  /* 0x000000090a040290 */ /* 0x000fe4000fffe03f */
[----:B------:R-:W-:-:S04]  /*31a0*/  UISETP.GT.U32.AND UP0, UPT, UR7, 0x1, UPT ;  /* 0x000000010700788c */ /* 0x000fc8000bf04070 */
[----:B------:R-:W-:-:S04]  /*31b0*/  IMAD.U32 R12, RZ, RZ, UR4 ;  /* 0x00000004ff0c7e24 */ /* 0x000fc8000f8e00ff */
[----:B------:R-:W-:-:S05]  /*31c0*/  @P0 IMAD.SHL.U32 R12, R12, 0x8, RZ ;  /* 0x000000080c0c0824 */ /* 0x000fca00078e00ff */
[----:B------:R-:W-:-:S04]  /*31d0*/  @P0 LOP3.LUT R12, R12, 0x18, RZ, 0xc0, !PT ;  /* 0x000000180c0c0812 */ /* 0x000fc800078ec0ff */
[----:B------:R-:W-:-:S04]  /*31e0*/  @P0 IADD3 R13, R13, 0x20, R12 ;  /* 0x000000200d0d0810 */ /* 0x000fc80007ffe00c */
[----:B------:R-:W-:-:S04]  /*31f0*/  @P0 PRMT R13, R6, 0x654, R13 ;  /* 0x00000654060d0816 */ /* 0x000fc8000000000d */
[----:B------:R1:W-:Y:S01]  /*3200*/  @P0 SYNCS.ARRIVE.TRANS64.RED.A1T0 RZ, [R13+URZ], RZ ;  /* 0x000000ff0dff09a7 */ /* 0x0003e2000810043f */
[----:B------:R-:W-:-:S13]  /*3210*/  PLOP3.LUT P0, PT, PT, PT, UP0, 0x80, 0x0 ;  /* 0x000000000000781c */ /* 0x000fda0003f0f008 */
[----:B-1----:R-:W-:Y:S05]  /*3220*/  @P0 BRA `(.L_x_35) ;  /* 0x0000000000040947 */ /* 0x002fea0003800000 */
[----:B------:R-:W-:Y:S01]  /*3230*/  BPT.TRAP 0x1 ;  /* 0x000000040000795c */ /* 0x000fe20000300000 */
.L_x_35:
[----:B------:R-:W-:Y:S01]  /*3240*/  SHF.L.U32 R12, R148, 0x1f, RZ ;  /* 0x0000001f940c7819 */ /* 0x000fe200000006ff */
[----:B------:R-:W1:Y:S01]  /*3250*/  LDC R31, c[0x0][0x288] ;  /* 0x0000a200ff1f7b82 */ /* 0x000e620000000800 */
[----:B------:R-:W-:Y:S02]  /*3260*/  IMAD.SHL.U32 R28, R5, 0x40, RZ ;  /* 0x00000040051c7824 */ /* 0x000fe400078e00ff */
[----:B------:R-:W4:Y:S02]  /*3270*/  SYNCS.PHASECHK.TRANS64.TRYWAIT P0, [R15+URZ+0x8], R12 ;  /* 0x0000080c0f0075a7 */ /* 0x000f24000800017f */
[----:B----4-:R-:W-:Y:S05]  /*3280*/  @!P0 BRA `(.L_x_37) ;  /* 0x0000006000408947 */ /* 0x010fea0003800000 */
.L_x_195:
[----:B------:R-:W-:Y:S01]  /*3290*/  ULDC UR4, c[0x0][0x284] ;  /* 0x0000a10000047ab9 */ /* 0x000fe20000000800 */
[----:B------:R-:W-:Y:S01]  /*32a0*/  IMAD.SHL.U32 R30, R4, 0x80, RZ ;  /* 0x00000080041e7824 */ /* 0x000fe200078e00ff */
[----:B------:R-:W-:-:S04]  /*32b0*/  ISETP.GE.AND P0, PT, R28, UR4, PT ;  /* 0x000000041c007c0c */ /* 0x000fc8000bf06270 */
[----:B-1----:R-:W-:-:S13]  /*32c0*/  ISETP.GE.OR P0, PT, R30, R31, P0 ;  /* 0x0000001f1e00720c */ /* 0x002fda0000706670 */
[----:B------:R-:W-:Y:S05]  /*32d0*/  @P0 BRA `(.L_x_38) ;  /* 0x0000004400e00947 */ /* 0x000fea0003800000 */
[----:B------:R-:W1:Y:S01]  /*32e0*/  LDC.64 R32, c[0x0][0x5c8] ;  /* 0x00017200ff207b82 */ /* 0x000e620000000a00 */
[----:B------:R-:W-:Y:S01]  /*32f0*/  IMAD.SHL.U32 R24, R14, 0x2, RZ ;  /* 0x000000020e187824 */ /* 0x000fe200078e00ff */
[----:B------:R-:W-:Y:S01]  /*3300*/  SHF.R.S32.HI R35, RZ, 0x1f, R0 ;  /* 0x0000001fff237819 */ /* 0x000fe20000011400 */
[----:B------:R-:W-:Y:S01]  /*3310*/  ULDC.64 UR4, c[0x0][0x5d0] ;  /* 0x0001740000047ab9 */ /* 0x000fe20000000a00 */
[----:B------:R-:W-:Y:S01]  /*3320*/  SHF.R.S32.HI R34, RZ, 0x1f, R30 ;  /* 0x0000001fff227819 */ /* 0x000fe2000001141e */
[----:B------:R-:W-:Y:S01]  /*3330*/  BSSY B0, `(.L_x_38) ;  /* 0x0000472000007945 */ /* 0x000fe20003800000 */
[--C-:B------:R-:W-:Y:S01]  /*3340*/  SHF.R.S32.HI R25, RZ, 0x1f, R24.reuse ;  /* 0x0000001fff197819 */ /* 0x100fe20000011418 */
[----:B------:R-:W-:Y:S02]  /*3350*/  IMAD R27, R35, UR4, RZ ;  /* 0x00000004231b7c24 */ /* 0x000fe4000f8e02ff */
[----:B----4-:R-:W-:-:S04]  /*3360*/  IMAD.WIDE.U32 R12, R0, UR4, R24 ;  /* 0x00000004000c7c25 */ /* 0x010fc8000f8e0018 */
[----:B------:R-:W-:Y:S01]  /*3370*/  IMAD R29, R0, UR5, R27 ;  /* 0x00000005001d7c24 */ /* 0x000fe2000f8e021b */
[----:B------:R-:W-:Y:S01]  /*3380*/  IADD3 R12, P0, R30, R12, RZ ;  /* 0x0000000c1e0c7210 */ /* 0x000fe20007f1e0ff */
[----:B------:R-:W-:Y:S01]  /*3390*/  IMAD.WIDE R26, R5, 0x40, R8 ;  /* 0x00000040051a7825 */ /* 0x000fe200078e0208 */
[----:B------:R-:W-:Y:S02]  /*33a0*/  ULDC.64 UR4, c[0x0][0x5c0] ;  /* 0x0001700000047ab9 */ /* 0x000fe40000000a00 */
[----:B------:R-:W-:Y:S01]  /*33b0*/  IADD3.X R13, R34, R13, R29, P0, !PT ;  /* 0x0000000d220d7210 */ /* 0x000fe200007fe41d */
[----:B------:R-:W-:Y:S02]  /*33c0*/  IMAD R29, R14, -0x2, R31 ;  /* 0xfffffffe0e1d7824 */ /* 0x000fe400078e021f */
[-C--:B-1----:R-:W-:Y:S02]  /*33d0*/  IMAD R4, R27, R32.reuse, RZ ;  /* 0x000000201b047224 */ /* 0x082fe400078e02ff */
[----:B------:R-:W-:-:S04]  /*33e0*/  IMAD.WIDE.U32 R12, R26, R32, R12 ;  /* 0x000000201a0c7225 */ /* 0x000fc800078e000c */
[----:B------:R-:W-:Y:S01]  /*33f0*/  IMAD R5, R26, R33, R4 ;  /* 0x000000211a057224 */ /* 0x000fe200078e0204 */
[----:B------:R-:W-:Y:S02]  /*3400*/  LEA R4, P0, R32, R12, 0x3 ;  /* 0x0000000c20047211 */ /* 0x000fe400078018ff */
[----:B------:R-:W-:Y:S01]  /*3410*/  IADD3 R12, P1, R12, UR4, RZ ;  /* 0x000000040c0c7c10 */ /* 0x000fe2000ff3e0ff */
[----:B------:R-:W-:Y:S01]  /*3420*/  IMAD.IADD R13, R13, 0x1, R5 ;  /* 0x000000010d0d7824 */ /* 0x000fe200078e0205 */
[----:B------:R-:W-:-:S04]  /*3430*/  IADD3 R4, P2, R4, UR4, RZ ;  /* 0x0000000404047c10 */ /* 0x000fc8000ff5e0ff */
[----:B------:R-:W-:Y:S01]  /*3440*/  LEA.HI.X R5, R32, R13, R33, 0x3, P0 ;  /* 0x0000000d20057211 */ /* 0x000fe200000f1c21 */
[----:B------:R-:W-:Y:S01]  /*3450*/  IMAD.IADD R32, R17, 0x1, -R28 ;  /* 0x0000000111207824 */ /* 0x000fe200078e0a1c */
[----:B---3-5:R-:W-:Y:S01]  /*3460*/  FSETP.NEU.AND P0, PT, R11, RZ, PT ;  /* 0x000000ff0b00720b */ /* 0x028fe20003f0d000 */
[----:B------:R-:W-:Y:S01]  /*3470*/  IMAD.IADD R28, R29, 0x1, -R30 ;  /* 0x000000011d1c7824 */ /* 0x000fe200078e0a1e */
[----:B------:R-:W-:Y:S02]  /*3480*/  IADD3.X R13, R13, UR5, RZ, P1, !PT ;  /* 0x000000050d0d7c10 */ /* 0x000fe40008ffe4ff */
[----:B------:R-:W-:-:S09]  /*3490*/  IADD3.X R5, R5, UR5, RZ, P2, !PT ;  /* 0x0000000505057c10 */ /* 0x000fd200097fe4ff */
[----:B------:R-:W-:Y:S05]  /*34a0*/  @!P0 BRA `(.L_x_39) ;  /* 0x0000003400608947 */ /* 0x000fea0003800000 */
[----:B------:R-:W-:Y:S01]  /*34b0*/  ULDC.64 UR4, c[0x0][0x5b8] ;  /* 0x00016e0000047ab9 */ /* 0x000fe20000000a00 */
[----:B------:R-:W-:Y:S01]  /*34c0*/  ULDC.64 UR16, c[0x0][0x5a8] ;  /* 0x00016a0000107ab9 */ /* 0x000fe20000000a00 */
[----:B------:R-:W-:Y:S01]  /*34d0*/  IMAD.WIDE.U32 R24, R0, UR4, R24 ;  /* 0x0000000400187c25 */ /* 0x000fe2000f8e0018 */
[----:B------:R-:W-:Y:S03]  /*34e0*/  BSSY B1, `(.L_x_40) ;  /* 0x0000010000017945 */ /* 0x000fe60003800000 */
[----:B------:R-:W-:Y:S01]  /*34f0*/  IMAD R29, R35, UR4, RZ ;  /* 0x00000004231d7c24 */ /* 0x000fe2000f8e02ff */
[----:B------:R-:W-:-:S03]  /*3500*/  IADD3 R30, P0, R30, R24, RZ ;  /* 0x000000181e1e7210 */ /* 0x000fc60007f1e0ff */
[----:B------:R-:W-:Y:S01]  /*3510*/  IMAD R29, R0, UR5, R29 ;  /* 0x00000005001d7c24 */ /* 0x000fe2000f8e021d */
[----:B------:R-:W-:Y:S01]  /*3520*/  ULDC.64 UR4, c[0x0][0x5b0] ;  /* 0x00016c0000047ab9 */ /* 0x000fe20000000a00 */
[----:B------:R-:W-:-:S03]  /*3530*/  PRMT R0, RZ, 0x7610, R0 ;  /* 0x00007610ff007816 */ /* 0x000fc60000000000 */
[----:B------:R-:W-:Y:S01]  /*3540*/  IADD3.X R31, R34, R25, R29, P0, !PT ;  /* 0x00000019221f7210 */ /* 0x000fe200007fe41d */
[----:B------:R-:W-:Y:S01]  /*3550*/  IMAD R29, R27, UR4, RZ ;  /* 0x000000041b1d7c24 */ /* 0x000fe2000f8e02ff */
[----:B------:R-:W-:Y:S01]  /*3560*/  ISETP.GE.AND P0, PT, R32, 0x1, PT ;  /* 0x000000012000780c */ /* 0x000fe20003f06270 */
[----:B------:R-:W-:-:S03]  /*3570*/  IMAD.WIDE.U32 R24, R26, UR4, R30 ;  /* 0x000000041a187c25 */ /* 0x000fc6000f8e001e */
[----:B------:R-:W-:Y:S01]  /*3580*/  ISETP.LT.OR P2, PT, R28, 0x1, !P0 ;  /* 0x000000011c00780c */ /* 0x000fe20004741670 */
[----:B------:R-:W-:Y:S01]  /*3590*/  IMAD R29, R26, UR5, R29 ;  /* 0x000000051a1d7c24 */ /* 0x000fe2000f8e021d */
[----:B------:R-:W-:-:S04]  /*35a0*/  IADD3 R24, P1, R24, UR16, RZ ;  /* 0x0000001018187c10 */ /* 0x000fc8000ff3e0ff */
[----:B------:R-:W-:-:S07]  /*35b0*/  IADD3.X R25, R25, UR17, R29, P1, !PT ;  /* 0x0000001119197c10 */ /* 0x000fce0008ffe41d */
[----:B------:R-:W-:Y:S05]  /*35c0*/  @P2 BRA `(.L_x_41) ;  /* 0x0000000000042947 */ /* 0x000fea0003800000 */
[----:B------:R1:W5:Y:S02]  /*35d0*/  LDG.E.U8 R0, desc[UR22][R24.64] ;  /* 0x0000001618007981 */ /* 0x000364000c1e1100 */
.L_x_41:
[----:B------:R-:W-:Y:S05]  /*35e0*/  BSYNC B1 ;  /* 0x0000000000017941 */ /* 0x000fea0003800000 */
.L_x_40:
[----:B-----5:R-:W-:Y:S01]  /*35f0*/  LOP3.LUT R0, R0, 0xff, RZ, 0xc0, !PT ;  /* 0x000000ff00007812 */ /* 0x020fe200078ec0ff */
[----:B------:R-:W-:Y:S01]  /*3600*/  BSSY B1, `(.L_x_42) ;  /* 0x000000b000017945 */ /* 0x000fe20003800000 */
[----:B------:R-:W-:Y:S02]  /*3610*/  ISETP.LT.OR P3, PT, R28, 0x2, !P0 ;  /* 0x000000021c00780c */ /* 0x000fe40004761670 */
[----:B------:R-:W-:-:S05]  /*3620*/  F2FP.F16.E4M3.UNPACK_B R0, R0 ;  /* 0x00000000ff00723e */ /* 0x000fca00020006ff */
[----:B------:R-:W-:-:S05]  /*3630*/  HADD2.F32 R0, -RZ, R0.H0_H0 ;  /* 0x20000000ff007230 */ /* 0x000fca0000004100 */
[----:B------:R-:W-:-:S04]  /*3640*/  FMUL R0, R0, R11 ;  /* 0x0000000b00007220 */ /* 0x000fc80000400000 */
[----:B--2---:R-:W-:-:S05]  /*3650*/  FFMA R0, R145, R10, R0 ;  /* 0x0000000a91007223 */ /* 0x004fca0000000000 */
[----:B------:R-:W-:Y:S02]  /*3660*/  F2FP.SATFINITE.E4M3.F32.PACK_AB_MERGE_C R29, RZ, R0, RZ ;  /* 0x00000000ff1d723e */ /* 0x000fe400048070ff */
[----:B------:R-:W-:-:S03]  /*3670*/  PRMT R0, RZ, 0x7610, R0 ;  /* 0x00007610ff007816 */ /* 0x000fc60000000000 */
[----:B------:R2:W-:Y:S01]  /*3680*/  @!P2 STG.E.U8 desc[UR22][R12.64], R29 ;  /* 0x0000001d0c00a986 */ /* 0x0005e2000c101116 */
[----:B------:R-:W-:Y:S05]  /*3690*/  @P3 BRA `(.L_x_43) ;  /* 0x0000000000043947 */ /* 0x000fea0003800000 */
[----:B------:R3:W5:Y:S02]  /*36a0*/  LDG.E.U8 R0, desc[UR22][R24.64+0x1] ;  /* 0x0000011618007981 */ /* 0x000764000c1e1100 */
.L_x_43:
[----:B------:R-:W-:Y:S05]  /*36b0*/  BSYNC B1 ;  /* 0x0000000000017941 */ /* 0x000fea0003800000 */
.L_x_42:
[----:B-----5:R-:W-:Y:S01]  /*36c0*/  LOP3.LUT R0, R0, 0xff, RZ, 0xc0, !PT ;  /* 0x000000ff00007812 */ /* 0x020fe200078ec0ff */
[----:B------:R-:W-:Y:S01]  /*36d0*/  BSSY B1, `(.L_x_44) ;  /* 0x0000013000017945 */ /* 0x000fe20003800000 */
[----:B--2---:R-:W-:Y:S02]  /*36e0*/  IADD3 R29, P1, R26, 0x8, RZ ;  /* 0x000000081a1d7810 */ /* 0x004fe40007f3e0ff */
[----:B------:R-:W-:-:S03]  /*36f0*/  F2FP.F16.E4M3.UNPACK_B R0, R0 ;  /* 0x00000000ff00723e */ /* 0x000fc600020006ff */
[----:B------:R-:W-:Y:S01]  /*3700*/  IMAD.X R26, RZ, RZ, R27, P1 ;  /* 0x000000ffff1a7224 */ /* 0x000fe200008e061b */
[----:B------:R-:W-:Y:S01]  /*3710*/  ISETP.GE.AND P1, PT, R32, 0x9, PT ;  /* 0x000000092000780c */ /* 0x000fe20003f26270 */
[----:B------:R-:W-:Y:S02]  /*3720*/  HADD2.F32 R0, -RZ, R0.H0_H0 ;  /* 0x20000000ff007230 */ /* 0x000fe40000004100 */
[----:B------:R-:W-:Y:S01]  /*3730*/  IMAD R26, R26, UR4, RZ ;  /* 0x000000041a1a7c24 */ /* 0x000fe2000f8e02ff */
[----:B------:R-:W-:Y:S01]  /*3740*/  ISETP.LT.OR P4, PT, R28, 0x1, !P1 ;  /* 0x000000011c00780c */ /* 0x000fe20004f81670 */
[----:B------:R-:W-:-:S04]  /*3750*/  IMAD.WIDE.U32 R30, R29, UR4, R30 ;  /* 0x000000041d1e7c25 */ /* 0x000fc8000f8e001e */
[----:B------:R-:W-:Y:S01]  /*3760*/  FMUL R27, R0, R11 ;  /* 0x0000000b001b7220 */ /* 0x000fe20000400000 */
[----:B------:R-:W-:Y:S01]  /*3770*/  PRMT R0, RZ, 0x7610, R0 ;  /* 0x00007610ff007816 */ /* 0x000fe20000000000 */
[----:B------:R-:W-:Y:S02]  /*3780*/  IMAD R29, R29, UR5, R26 ;  /* 0x000000051d1d7c24 */ /* 0x000fe4000f8e021a */
[----:B------:R-:W-:Y:S01]  /*3790*/  FFMA R27, R144, R10, R27 ;  /* 0x0000000a901b7223 */ /* 0x000fe2000000001b */
[----:B------:R-:W-:-:S04]  /*37a0*/  IADD3 R26, P2, R30, UR16, RZ ;  /* 0x000000101e1a7c10 */ /* 0x000fc8000ff5e0ff */
[----:B------:R-:W-:Y:S02]  /*37b0*/  F2FP.SATFINITE.E4M3.F32.PACK_AB_MERGE_C R33, RZ, R27, RZ ;  /* 0x0000001bff21723e */ /* 0x000fe400048070ff */
[----:B------:R-:W-:-:S03]  /*37c0*/  IADD3.X R27, R31, UR17, R29, P2, !PT ;  /* 0x000000111f1b7c10 */ /* 0x000fc600097fe41d */
[----:B------:R2:W-:Y:S01]  /*37d0*/  @!P3 STG.E.U8 desc[UR22][R12.64+0x1], R33 ;  /* 0x000001210c00b986 */ /* 0x0005e2000c101116 */
[----:B------:R-:W-:Y:S05]  /*37e0*/  @P4 BRA `(.L_x_45) ;  /* 0x0000000000044947 */ /* 0x000fea0003800000 */
[----:B------:R4:W5:Y:S02]  /*37f0*/  LDG.E.U8 R0, desc[UR22][R26.64] ;  /* 0x000000161a007981 */ /* 0x000964000c1e1100 */
.L_x_45:
[----:B------:R-:W-:Y:S05]  /*3800*/  BSYNC B1 ;  /* 0x0000000000017941 */ /* 0x000fea0003800000 */
.L_x_44:
[----:B-----5:R-:W-:Y:S01]  /*3810*/  LOP3.LUT R0, R0, 0xff, RZ, 0xc0, !PT ;  /* 0x000000ff00007812 */ /* 0x020fe200078ec0ff */
[----:B------:R-:W-:Y:S01]  /*3820*/  BSSY B1, `(.L_x_46) ;  /* 0x000000b000017945 */ /* 0x000fe20003800000 */
[----:B------:R-:W-:Y:S02]  /*3830*/  ISETP.LT.OR P2, PT, R28, 0x2, !P1 ;  /* 0x000000021c00780c */ /* 0x000fe40004f41670 */
[----:B------:R-:W-:-:S05]  /*3840*/  F2FP.F16.E4M3.UNPACK_B R0, R0 ;  /* 0x00000000ff00723e */ /* 0x000fca00020006ff */
[----:B------:R-:W-:-:S05]  /*3850*/  HADD2.F32 R0, -RZ, R0.H0_H0 ;  /* 0x20000000ff007230 */ /* 0x000fca0000004100 */
[----:B------:R-:W-:-:S04]  /*3860*/  FMUL R0, R0, R11 ;  /* 0x0000000b00007220 */ /* 0x000fc80000400000 */
[----:B------:R-:W-:-:S05]  /*3870*/  FFMA R0, R143, R10, R0 ;  /* 0x0000000a8f007223 */ /* 0x000fca0000000000 */
[----:B------:R-:W-:Y:S02]  /*3880*/  F2FP.SATFINITE.E4M3.F32.PACK_AB_MERGE_C R29, RZ, R0, RZ ;  /* 0x00000000ff1d723e */ /* 0x000fe400048070ff */
[----:B------:R-:W-:-:S03]  /*3890*/  PRMT R0, RZ, 0x7610, R0 ;  /* 0x00007610ff007816 */ /* 0x000fc60000000000 */
[----:B------:R0:W-:Y:S01]  /*38a0*/  @!P4 STG.E.U8 desc[UR22][R4.64], R29 ;  /* 0x0000001d0400c986 */ /* 0x0001e2000c101116 */
[----:B------:R-:W-:Y:S05]  /*38b0*/  @P2 BRA `(.L_x_47) ;  /* 0x0000000000042947 */ /* 0x000fea0003800000 */
[----:B------:R0:W5:Y:S02]  /*38c0*/  LDG.E.U8 R0, desc[UR22][R26.64+0x1] ;  /* 0x000001161a007981 */ /* 0x000164000c1e1100 */
.L_x_47:
[----:B------:R-:W-:Y:S05]  /*38d0*/  BSYNC B1 ;  /* 0x0000000000017941 */ /* 0x000fea0003800000 */
.L_x_46:
[----:B-----5:R-:W-:Y:S01]  /*38e0*/  LOP3.LUT R0, R0, 0xff, RZ, 0xc0, !PT ;  /* 0x000000ff00007812 */ /* 0x020fe200078ec0ff */
[----:B------:R-:W-:Y:S01]  /*38f0*/  BSSY B1, `(.L_x_48) ;  /* 0x000000b000017945 */ /* 0x000fe20003800000 */
[----:B------:R-:W-:Y:S02]  /*3900*/  ISETP.LT.OR P3, PT, R28, 0x9, !P0 ;  /* 0x000000091c00780c */ /* 0x000fe40004761670 */
[----:B------:R-:W-:-:S05]  /*3910*/  F2FP.F16.E4M3.UNPACK_B R0, R0 ;  /* 0x00000000ff00723e */ /* 0x000fca00020006ff */
[----:B------:R-:W-:-:S05]  /*3920*/  HADD2.F32 R0, -RZ, R0.H0_H0 ;  /* 0x20000000ff007230 */ /* 0x000fca0000004100 */
[----:B0-----:R-:W-:Y:S01]  /*3930*/  FMUL R29, R0, R11 ;  /* 0x0000000b001d7220 */ /* 0x001fe20000400000 */
[----:B------:R-:W-:-:S03]  /*3940*/  PRMT R0, RZ, 0x7610, R0 ;  /* 0x00007610ff007816 */ /* 0x000fc60000000000 */
[----:B------:R-:W-:-:S05]  /*3950*/  FFMA R29, R142, R10, R29 ;  /* 0x0000000a8e1d7223 */ /* 0x000fca000000001d */
[----:B------:R-:W-:-:S05]  /*3960*/  F2FP.SATFINITE.E4M3.F32.PACK_AB_MERGE_C R29, RZ, R29, RZ ;  /* 0x0000001dff1d723e */ /* 0x000fca00048070ff */
[----:B------:R0:W-:Y:S01]  /*3970*/  @!P2 STG.E.U8 desc[UR22][R4.64+0x1], R29 ;  /* 0x0000011d0400a986 */ /* 0x0001e2000c101116 */
[----:B------:R-:W-:Y:S05]  /*3980*/  @P3 BRA `(.L_x_49) ;  /* 0x0000000000043947 */ /* 0x000fea0003800000 */
[----:B------:R0:W5:Y:S02]  /*3990*/  LDG.E.U8 R0, desc[UR22][R24.64+0x8] ;  /* 0x0000081618007981 */ /* 0x000164000c1e1100 */
.L_x_49:
[----:B------:R-:W-:Y:S05]  /*39a0*/  BSYNC B1 ;  /* 0x0000000000017941 */ /* 0x000fea0003800000 */
.L_x_48:
[----:B-----5:R-:W-:Y:S01]  /*39b0*/  LOP3.LUT R0, R0, 0xff, RZ, 0xc0, !PT ;  /* 0x000000ff00007812 */ /* 0x020fe200078ec0ff */
[----:B------:R-:W-:Y:S01]  /*39c0*/  BSSY B1, `(.L_x_50) ;  /* 0x000000b000017945 */ /* 0x000fe20003800000 */
[----:B------:R-:W-:Y:S02]  /*39d0*/  ISETP.LT.OR P2, PT, R28, 0xa, !P0 ;  /* 0x0000000a1c00780c */ /* 0x000fe40004741670 */
[----:B------:R-:W-:-:S05]  /*39e0*/  F2FP.F16.E4M3.UNPACK_B R0, R0 ;  /* 0x00000000ff00723e */ /* 0x000fca00020006ff */
[----:B------:R-:W-:-:S05]  /*39f0*/  HADD2.F32 R0, -RZ, R0.H0_H0 ;  /* 0x20000000ff007230 */ /* 0x000fca0000004100 */
[----:B------:R-:W-:-:S04]  /*3a00*/  FMUL R0, R0, R11 ;  /* 0x0000000b00007220 */ /* 0x000fc80000400000 */
[----:B------:R-:W-:-:S05]  /*3a10*/  FFMA R0, R141, R10, R0 ;  /* 0x0000000a8d007223 */ /* 0x000fca0000000000 */
[----:B0-----:R-:W-:Y:S02]  /*3a20*/  F2FP.SATFINITE.E4M3.F32.PACK_AB_MERGE_C R29, RZ, R0, RZ ;  /* 0x00000000ff1d723e */ /* 0x001fe400048070ff */
[----:B------:R-:W-:-:S03]  /*3a30*/  PRMT R0, RZ, 0x7610, R0 ;  /* 0x00007610ff007816 */ /* 0x000fc60000000000 */
[----:B------:R0:W-:Y:S01]  /*3a40*/  @!P3 STG.E.U8 desc[UR22][R12.64+0x8], R29 ;  /* 0x0000081d0c00b986 */ /* 0x0001e2000c101116 */
[----:B------:R-:W-:Y:S05]  /*3a50*/  @P2 BRA `(.L_x_51) ;  /* 0x0000000000042947 */ /* 0x000fea0003800000 */
[----:B------:R0:W5:Y:S02]  /*3a60*/  LDG.E.U8 R0, desc[UR22][R24.64+0x9] ;  /* 0x0000091618007981 */ /* 0x000164000c1e1100 */
.L_x_51:
[----:B------:R-:W-:Y:S05]  /*3a70*/  BSYNC B1 ;  /* 0x0000000000017941 */ /* 0x000fea0003800000 */
.L_x_50:
        /* <DEDUP_REMOVED lines=12> */
.L_x_53:
[----:B------:R-:W-:Y:S05]  /*3b40*/  BSYNC B1 ;  /* 0x0000000000017941 */ /* 0x000fea0003800000 */
.L_x_52:
        /* <DEDUP_REMOVED lines=12> */
.L_x_55:
[----:B------:R-:W-:Y:S05]  /*3c10*/  BSYNC B1 ;  /* 0x0000000000017941 */ /* 0x000fea0003800000 */
.L_x_54:
        /* <DEDUP_REMOVED lines=12> */
.L_x_57:
[----:B------:R-:W-:Y:S05]  /*3ce0*/  BSYNC B1 ;  /* 0x0000000000017941 */ /* 0x000fea0003800000 */
.L_x_56:
        /* <DEDUP_REMOVED lines=12> */
.L_x_59:
[----:B------:R-:W-:Y:S05]  /*3db0*/  BSYNC B1 ;  /* 0x0000000000017941 */ /* 0x000fea0003800000 */
.L_x_58:
        /* <DEDUP_REMOVED lines=12> */
.L_x_61:
[----:B------:R-:W-:Y:S05]  /*3e80*/  BSYNC B1 ;  /* 0x0000000000017941 */ /* 0x000fea0003800000 */
.L_x_60:
        /* <DEDUP_REMOVED lines=12> */
.L_x_63:
[----:B------:R-:W-:Y:S05]  /*3f50*/  BSYNC B1 ;  /* 0x0000000000017941 */ /* 0x000fea0003800000 */
.L_x_62:
        /* <DEDUP_REMOVED lines=12> */
.L_x_65:
[----:B------:R-:W-:Y:S05]  /*4020*/  BSYNC B1 ;  /* 0x0000000000017941 */ /* 0x000fea0003800000 */
.L_x_64:
        /* <DEDUP_REMOVED lines=12> */
.L_x_67:
[----:B------:R-:W-:Y:S05]  /*40f0*/  BSYNC B1 ;  /* 0x0000000000017941 */ /* 0x000fea0003800000 */
.L_x_66:
        /* <DEDUP_REMOVED lines=12> */
.L_x_69:
[----:B------:R-:W-:Y:S05]  /*41c0*/  BSYNC B1 ;  /* 0x0000000000017941 */ /* 0x000fea0003800000 */
.L_x_68:
        /* <DEDUP_REMOVED lines=12> */
.L_x_71:
[----:B------:R-:W-:Y:S05]  /*4290*/  BSYNC B1 ;  /* 0x0000000000017941 */ /* 0x000fea0003800000 */
.L_x_70:
        /* <DEDUP_REMOVED lines=12> */
.L_x_73:
[----:B------:R-:W-:Y:S05]  /*4360*/  BSYNC B1 ;  /* 0x0000000000017941 */ /* 0x000fea0003800000 */
.L_x_72:
        /* <DEDUP_REMOVED lines=12> */
.L_x_75:
[----:B------:R-:W-:Y:S05]  /*4430*/  BSYNC B1 ;  /* 0x0000000000017941 */ /* 0x000fea0003800000 */
.L_x_74:
        /* <DEDUP_REMOVED lines=12> */
.L_x_77:
[----:B------:R-:W-:Y:S05]  /*4500*/  BSYNC B1 ;  /* 0x0000000000017941 */ /* 0x000fea0003800000 */
.L_x_76:
        /* <DEDUP_REMOVED lines=12> */
.L_x_79:
[----:B------:R-:W-:Y:S05]  /*45d0*/  BSYNC B1 ;  /* 0x0000000000017941 */ /* 0x000fea0003800000 */
.L_x_78:
        /* <DEDUP_REMOVED lines=12> */
.L_x_81:
[----:B------:R-:W-:Y:S05]  /*46a0*/  BSYNC B1 ;  /* 0x0000000000017941 */ /* 0x000fea0003800000 */
.L_x_80:
        /* <DEDUP_REMOVED lines=12> */
.L_x_83:
[----:B------:R-:W-:Y:S05]  /*4770*/  BSYNC B1 ;  /* 0x0000000000017941 */ /* 0x000fea0003800000 */
.L_x_82:
        /* <DEDUP_REMOVED lines=12> */
.L_x_85:
[----:B------:R-:W-:Y:S05]  /*4840*/  BSYNC B1 ;  /* 0x0000000000017941 */ /* 0x000fea0003800000 */
.L_x_84:
        /* <DEDUP_REMOVED lines=12> */
.L_x_87:
[----:B------:R-:W-:Y:S05]  /*4910*/  BSYNC B1 ;  /* 0x0000000000017941 */ /* 0x000fea0003800000 */
.L_x_86:
        /* <DEDUP_REMOVED lines=12> */
.L_x_89:
[----:B------:R-:W-:Y:S05]  /*49e0*/  BSYNC B1 ;  /* 0x0000000000017941 */ /* 0x000fea0003800000 */
.L_x_88:
        /* <DEDUP_REMOVED lines=12> */
.L_x_91:
[----:B------:R-:W-:Y:S05]  /*4ab0*/  BSYNC B1 ;  /* 0x0000000000017941 */ /* 0x000fea0003800000 */
.L_x_90:
        /* <DEDUP_REMOVED lines=12> */
.L_x_93:
[----:B------:R-:W-:Y:S05]  /*4b80*/  BSYNC B1 ;  /* 0x0000000000017941 */ /* 0x000fea0003800000 */
.L_x_92:
        /* <DEDUP_REMOVED lines=12> */
.L_x_95:
[----:B------:R-:W-:Y:S05]  /*4c50*/  BSYNC B1 ;  /* 0x0000000000017941 */ /* 0x000fea0003800000 */
.L_x_94:
        /* <DEDUP_REMOVED lines=12> */
.L_x_97:
[----:B------:R-:W-:Y:S05]  /*4d20*/  BSYNC B1 ;  /* 0x0000000000017941 */ /* 0x000fea0003800000 */
.L_x_96:
        /* <DEDUP_REMOVED lines=12> */
.L_x_99:
[----:B------:R-:W-:Y:S05]  /*4df0*/  BSYNC B1 ;  /* 0x0000000000017941 */ /* 0x000fea0003800000 */
.L_x_98:
        /* <DEDUP_REMOVED lines=12> */
.L_x_101:
[----:B------:R-:W-:Y:S05]  /*4ec0*/  BSYNC B1 ;  /* 0x0000000000017941 */ /* 0x000fea0003800000 */
.L_x_100:
        /* <DEDUP_REMOVED lines=12> */
.L_x_103:
[----:B------:R-:W-:Y:S05]  /*4f90*/  BSYNC B1 ;  /* 0x0000000000017941 */ /* 0x000fea0003800000 */
.L_x_102:
        /* <DEDUP_REMOVED lines=12> */
.L_x_105:
[----:B------:R-:W-:Y:S05]  /*5060*/  BSYNC B1 ;  /* 0x0000000000017941 */ /* 0x000fea0003800000 */
.L_x_104:
        /* <DEDUP_REMOVED lines=12> */
.L_x_107:
[----:B------:R-:W-:Y:S05]  /*5130*/  BSYNC B1 ;  /* 0x0000000000017941 */ /* 0x000fea0003800000 */
.L_x_106:
        /* <DEDUP_REMOVED lines=12> */
.L_x_109:
[----:B------:R-:W-:Y:S05]  /*5200*/  BSYNC B1 ;  /* 0x0000000000017941 */ /* 0x000fea0003800000 */
.L_x_108:
        /* <DEDUP_REMOVED lines=12> */
.L_x_111:
[----:B------:R-:W-:Y:S05]  /*52d0*/  BSYNC B1 ;  /* 0x0000000000017941 */ /* 0x000fea0003800000 */
.L_x_110:
        /* <DEDUP_REMOVED lines=12> */
.L_x_113:
[----:B------:R-:W-:Y:S05]  /*53a0*/  BSYNC B1 ;  /* 0x0000000000017941 */ /* 0x000fea0003800000 */
.L_x_112:
        /* <DEDUP_REMOVED lines=12> */
.L_x_115:
[----:B------:R-:W-:Y:S05]  /*5470*/  BSYNC B1 ;  /* 0x0000000000017941 */ /* 0x000fea0003800000 */
.L_x_114:
        /* <DEDUP_REMOVED lines=12> */
.L_x_117:
[----:B------:R-:W-:Y:S05]  /*5540*/  BSYNC B1 ;  /* 0x0000000000017941 */ /* 0x000fea0003800000 */
.L_x_116:
        /* <DEDUP_REMOVED lines=12> */
.L_x_119:
[----:B------:R-:W-:Y:S05]  /*5610*/  BSYNC B1 ;  /* 0x0000000000017941 */ /* 0x000fea0003800000 */
.L_x_118:
        /* <DEDUP_REMOVED lines=12> */
.L_x_121:
[----:B------:R-:W-:Y:S05]  /*56e0*/  BSYNC B1 ;  /* 0x0000000000017941 */ /* 0x000fea0003800000 */
.L_x_120:
        /* <DEDUP_REMOVED lines=12> */
.L_x_123:
[----:B------:R-:W-:Y:S05]  /*57b0*/  BSYNC B1 ;  /* 0x0000000000017941 */ /* 0x000fea0003800000 */
.L_x_122:
        /* <DEDUP_REMOVED lines=12> */
.L_x_125:
[----:B------:R-:W-:Y:S05]  /*5880*/  BSYNC B1 ;  /* 0x0000000000017941 */ /* 0x000fea0003800000 */
.L_x_124:
        /* <DEDUP_REMOVED lines=12> */
.L_x_127:
[----:B------:R-:W-:Y:S05]  /*5950*/  BSYNC B1 ;  /* 0x0000000000017941 */ /* 0x000fea0003800000 */
.L_x_126:
        /* <DEDUP_REMOVED lines=12> */
.L_x_129:
[----:B------:R-:W-:Y:S05]  /*5a20*/  BSYNC B1 ;  /* 0x0000000000017941 */ /* 0x000fea0003800000 */
.L_x_128:
        /* <DEDUP_REMOVED lines=12> */
.L_x_131:
[----:B------:R-:W-:Y:S05]  /*5af0*/  BSYNC B1 ;  /* 0x0000000000017941 */ /* 0x000fea0003800000 */
.L_x_130:
        /* <DEDUP_REMOVED lines=12> */
.L_x_133:
[----:B------:R-:W-:Y:S05]  /*5bc0*/  BSYNC B1 ;  /* 0x0000000000017941 */ /* 0x000fea0003800000 */
.L_x_132:
        /* <DEDUP_REMOVED lines=12> */
.L_x_135:
[----:B------:R-:W-:Y:S05]  /*5c90*/  BSYNC B1 ;  /* 0x0000000000017941 */ /* 0x000fea0003800000 */
.L_x_134:
        /* <DEDUP_REMOVED lines=12> */
.L_x_137:
[----:B------:R-:W-:Y:S05]  /*5d60*/  BSYNC B1 ;  /* 0x0000000000017941 */ /* 0x000fea0003800000 */
.L_x_136:
        /* <DEDUP_REMOVED lines=12> */
.L_x_139:
[----:B------:R-:W-:Y:S05]  /*5e30*/  BSYNC B1 ;  /* 0x0000000000017941 */ /* 0x000fea0003800000 */
.L_x_138:
        /* <DEDUP_REMOVED lines=12> */
.L_x_141:
[----:B------:R-:W-:Y:S05]  /*5f00*/  BSYNC B1 ;  /* 0x0000000000017941 */ /* 0x000fea0003800000 */
.L_x_140:
        /* <DEDUP_REMOVED lines=12> */
.L_x_143:
[----:B------:R-:W-:Y:S05]  /*5fd0*/  BSYNC B1 ;  /* 0x0000000000017941 */ /* 0x000fea0003800000 */
.L_x_142:
        /* <DEDUP_REMOVED lines=12> */
.L_x_145:
[----:B------:R-:W-:Y:S05]  /*60a0*/  BSYNC B1 ;  /* 0x0000000000017941 */ /* 0x000fea0003800000 */
.L_x_144:
        /* <DEDUP_REMOVED lines=12> */
.L_x_147:
[----:B------:R-:W-:Y:S05]  /*6170*/  BSYNC B1 ;  /* 0x0000000000017941 */ /* 0x000fea0003800000 */
.L_x_146:
        /* <DEDUP_REMOVED lines=12> */
.L_x_149:
[----:B------:R-:W-:Y:S05]  /*6240*/  BSYNC B1 ;  /* 0x0000000000017941 */ /* 0x000fea0003800000 */
.L_x_148:
        /* <DEDUP_REMOVED lines=12> */
.L_x_151:
[----:B------:R-:W-:Y:S05]  /*6310*/  BSYNC B1 ;  /* 0x0000000000017941 */ /* 0x000fea0003800000 */
.L_x_150:
        /* <DEDUP_REMOVED lines=12> */
.L_x_153:
[----:B------:R-:W-:Y:S05]  /*63e0*/  BSYNC B1 ;  /* 0x0000000000017941 */ /* 0x000fea0003800000 */
.L_x_152:
        /* <DEDUP_REMOVED lines=12> */
.L_x_155:
[----:B------:R-:W-:Y:S05]  /*64b0*/  BSYNC B1 ;  /* 0x0000000000017941 */ /* 0x000fea0003800000 */
.L_x_154:
        /* <DEDUP_REMOVED lines=12> */
.L_x_157:
[----:B------:R-:W-:Y:S05]  /*6580*/  BSYNC B1 ;  /* 0x0000000000017941 */ /* 0x000fea0003800000 */
.L_x_156:
        /* <DEDUP_REMOVED lines=12> */
.L_x_159:
[----:B------:R-:W-:Y:S05]  /*6650*/  BSYNC B1 ;  /* 0x0000000000017941 */ /* 0x000fea0003800000 */
.L_x_158:
        /* <DEDUP_REMOVED lines=12> */
.L_x_161:
[----:B------:R-:W-:Y:S05]  /*6720*/  BSYNC B1 ;  /* 0x0000000000017941 */ /* 0x000fea0003800000 */
.L_x_160:
        /* <DEDUP_REMOVED lines=12> */
.L_x_163:
[----:B------:R-:W-:Y:S05]  /*67f0*/  BSYNC B1 ;  /* 0x0000000000017941 */ /* 0x000fea0003800000 */
.L_x_162:
        /* <DEDUP_REMOVED lines=12> */
.L_x_165:
[----:B------:R-:W-:Y:S05]  /*68c0*/  BSYNC B1 ;  /* 0x0000000000017941 */ /* 0x000fea0003800000 */
.L_x_164:
[----:B-----5:R-:W-:Y:S01]  /*68d0*/  LOP3.LUT R0, R0, 0xff, RZ, 0xc0, !PT ;  /* 0x000000ff00007812 */ /* 0x020fe200078ec0ff */
[----:B------:R-:W-:Y:S01]  /*68e0*/  BSSY B1, `(.L_x_166) ;  /* 0x000000b000017945 */ /* 0x000fe20003800000 */
[----:B------:R-:W-:Y:S02]  /*68f0*/  ISETP.LT.OR P1, PT, R28, 0x7a, !P1 ;  /* 0x0000007a1c00780c */ /* 0x000fe40004f21670 */
[----:B------:R-:W-:-:S05]  /*6900*/  F2FP.F16.E4M3.UNPACK_B R0, R0 ;  /* 0x00000000ff00723e */ /* 0x000fca00020006ff */
[----:B------:R-:W-:-:S05]  /*6910*/  HADD2.F32 R0, -RZ, R0.H0_H0 ;  /* 0x20000000ff007230 */ /* 0x000fca0000004100 */
[----:B------:R-:W-:-:S04]  /*6920*/  FMUL R0, R0, R11 ;  /* 0x0000000b00007220 */ /* 0x000fc80000400000 */
[----:B------:R-:W-:-:S05]  /*6930*/  FFMA R0, R21, R10, R0 ;  /* 0x0000000a15007223 */ /* 0x000fca0000000000 */
[----:B0-2---:R-:W-:Y:S02]  /*6940*/  F2FP.SATFINITE.E4M3.F32.PACK_AB_MERGE_C R13, RZ, R0, RZ ;  /* 0x00000000ff0d723e */ /* 0x005fe400048070ff */
[----:B------:R-:W-:-:S03]  /*6950*/  PRMT R0, RZ, 0x7610, R0 ;  /* 0x00007610ff007816 */ /* 0x000fc60000000000 */
[----:B------:R0:W-:Y:S01]  /*6960*/  @!P2 STG.E.U8 desc[UR22][R4.64+0x78], R13 ;  /* 0x0000780d0400a986 */ /* 0x0001e2000c101116 */
[----:B------:R-:W-:Y:S05]  /*6970*/  @P1 BRA `(.L_x_167) ;  /* 0x0000000000041947 */ /* 0x000fea0003800000 */
[----:B------:R2:W5:Y:S02]  /*6980*/  LDG.E.U8 R0, desc[UR22][R26.64+0x79] ;  /* 0x000079161a007981 */ /* 0x000564000c1e1100 */
.L_x_167:
[----:B------:R-:W-:Y:S05]  /*6990*/  BSYNC B1 ;  /* 0x0000000000017941 */ /* 0x000fea0003800000 */
.L_x_166:
[----:B------:R-:W-:Y:S05]  /*69a0*/  @P1 BRA `(.L_x_168) ;  /* 0x0000001000281947 */ /* 0x000fea0003800000 */
[----:B-----5:R-:W-:-:S04]  /*69b0*/  LOP3.LUT R0, R0, 0xff, RZ, 0xc0, !PT ;  /* 0x000000ff00007812 */ /* 0x020fc800078ec0ff */
[----:B------:R-:W-:-:S05]  /*69c0*/  F2FP.F16.E4M3.UNPACK_B R0, R0 ;  /* 0x00000000ff00723e */ /* 0x000fca00020006ff */
[----:B------:R-:W-:-:S05]  /*69d0*/  HADD2.F32 R0, -RZ, R0.H0_H0 ;  /* 0x20000000ff007230 */ /* 0x000fca0000004100 */
[----:B0-----:R-:W-:-:S04]  /*69e0*/  FMUL R13, R0, R11 ;  /* 0x0000000b000d7220 */ /* 0x001fc80000400000 */
[----:B------:R-:W-:-:S05]  /*69f0*/  FFMA R13, R20, R10, R13 ;  /* 0x0000000a140d7223 */ /* 0x000fca000000000d */
[----:B------:R-:W-:-:S05]  /*6a00*/  F2FP.SATFINITE.E4M3.F32.PACK_AB_MERGE_C R13, RZ, R13, RZ ;  /* 0x0000000dff0d723e */ /* 0x000fca00048070ff */
[----:B------:R0:W-:Y:S01]  /*6a10*/  STG.E.U8 desc[UR22][R4.64+0x79], R13 ;  /* 0x0000790d04007986 */ /* 0x0001e2000c101116 */
[----:B------:R-:W-:Y:S05]  /*6a20*/  BRA `(.L_x_168) ;  /* 0x0000001000087947 */ /* 0x000fea0003800000 */
.L_x_39:
[C---:B------:R-:W-:Y:S01]  /*6a30*/  ISETP.GE.AND P1, PT, R32.reuse, 0x1, PT ;  /* 0x000000012000780c */ /* 0x040fe20003f26270 */
[-C--:B--2---:R-:W-:Y:S01]  /*6a40*/  FMUL R145, R145, R10.reuse ;  /* 0x0000000a91917220 */ /* 0x084fe20000400000 */
[----:B------:R-:W-:Y:S01]  /*6a50*/  ISETP.GE.AND P0, PT, R32, 0x9, PT ;  /* 0x000000092000780c */ /* 0x000fe20003f06270 */
[-C--:B------:R-:W-:Y:S01]  /*6a60*/  FMUL R144, R144, R10.reuse ;  /* 0x0000000a90907220 */ /* 0x080fe20000400000 */
[C---:B------:R-:W-:Y:S01]  /*6a70*/  ISETP.LT.OR P2, PT, R28.reuse, 0x1, !P1 ;  /* 0x000000011c00780c */ /* 0x040fe20004f41670 */
[-C--:B------:R-:W-:Y:S01]  /*6a80*/  FMUL R143, R143, R10.reuse ;  /* 0x0000000a8f8f7220 */ /* 0x080fe20000400000 */
[----:B------:R-:W-:Y:S01]  /*6a90*/  ISETP.LT.OR P3, PT, R28, 0x2, !P1 ;  /* 0x000000021c00780c */ /* 0x000fe20004f61670 */
[-C--:B------:R-:W-:Y:S01]  /*6aa0*/  FMUL R142, R142, R10.reuse ;  /* 0x0000000a8e8e7220 */ /* 0x080fe20000400000 */
[----:B------:R-:W-:Y:S01]  /*6ab0*/  ISETP.LT.OR P4, PT, R28, 0x1, !P0 ;  /* 0x000000011c00780c */ /* 0x000fe20004781670 */
[-C--:B------:R-:W-:Y:S01]  /*6ac0*/  FMUL R141, R141, R10.reuse ;  /* 0x0000000a8d8d7220 */ /* 0x080fe20000400000 */
[----:B------:R-:W-:Y:S01]  /*6ad0*/  F2FP.SATFINITE.E4M3.F32.PACK_AB_MERGE_C R145, RZ, R145, RZ ;  /* 0x00000091ff91723e */ /* 0x000fe200048070ff */
[----:B------:R-:W-:Y:S01]  /*6ae0*/  FMUL R140, R140, R10 ;  /* 0x0000000a8c8c7220 */ /* 0x000fe20000400000 */
[----:B------:R-:W-:Y:S01]  /*6af0*/  F2FP.SATFINITE.E4M3.F32.PACK_AB_MERGE_C R25, RZ, R144, RZ ;  /* 0x00000090ff19723e */ /* 0x000fe200048070ff */
[-C--:B------:R-:W-:Y:S01]  /*6b00*/  FMUL R139, R139, R10.reuse ;  /* 0x0000000a8b8b7220 */ /* 0x080fe20000400000 */
[----:B------:R-:W-:Y:S01]  /*6b10*/  F2FP.SATFINITE.E4M3.F32.PACK_AB_MERGE_C R143, RZ, R143, RZ ;  /* 0x0000008fff8f723e */ /* 0x000fe200048070ff */
[-C--:B------:R-:W-:Y:S01]  /*6b20*/  FMUL R138, R138, R10.reuse ;  /* 0x0000000a8a8a7220 */ /* 0x080fe20000400000 */
[C---:B------:R-:W-:Y:S01]  /*6b30*/  ISETP.LT.OR P5, PT, R28.reuse, 0x9, !P0 ;  /* 0x000000091c00780c */ /* 0x040fe200047a1670 */
[----:B------:R-:W-:Y:S01]  /*6b40*/  @!P2 STG.E.U8 desc[UR22][R12.64], R145 ;  /* 0x000000910c00a986 */ /* 0x000fe2000c101116 */
[C---:B------:R-:W-:Y:S01]  /*6b50*/  ISETP.LT.OR P2, PT, R28.reuse, 0x2, !P0 ;  /* 0x000000021c00780c */ /* 0x040fe20004741670 */
[-C--:B------:R-:W-:Y:S01]  /*6b60*/  FMUL R137, R137, R10.reuse ;  /* 0x0000000a89897220 */ /* 0x080fe20000400000 */
[C---:B------:R-:W-:Y:S01]  /*6b70*/  ISETP.LT.OR P6, PT, R28.reuse, 0xa, !P0 ;  /* 0x0000000a1c00780c */ /* 0x040fe200047c1670 */
[----:B------:R1:W-:Y:S01]  /*6b80*/  @!P3 STG.E.U8 desc[UR22][R12.64+0x1], R25 ;  /* 0x000001190c00b986 */ /* 0x0003e2000c101116 */
[----:B------:R-:W-:Y:S01]  /*6b90*/  ISETP.LT.OR P3, PT, R28, 0x9, !P1 ;  /* 0x000000091c00780c */ /* 0x000fe20004f61670 */
[-C--:B------:R-:W-:Y:S01]  /*6ba0*/  FMUL R136, R136, R10.reuse ;  /* 0x0000000a88887220 */ /* 0x080fe20000400000 */
[----:B------:R-:W-:Y:S01]  /*6bb0*/  F2FP.SATFINITE.E4M3.F32.PACK_AB_MERGE_C R141, RZ, R141, RZ ;  /* 0x0000008dff8d723e */ /* 0x000fe200048070ff */
[----:B------:R-:W-:Y:S01]  /*6bc0*/  @!P4 STG.E.U8 desc[UR22][R4.64], R143 ;  /* 0x0000008f0400c986 */ /* 0x000fe2000c101116 */
[----:B------:R-:W-:Y:S01]  /*6bd0*/  ISETP.LT.OR P4, PT, R28, 0xa, !P1 ;  /* 0x0000000a1c00780c */ /* 0x000fe20004f81670 */
[----:B------:R-:W-:Y:S01]  /*6be0*/  FMUL R135, R135, R10 ;  /* 0x0000000a87877220 */ /* 0x000fe20000400000 */
[----:B------:R-:W-:Y:S01]  /*6bf0*/  F2FP.SATFINITE.E4M3.F32.PACK_AB_MERGE_C R27, RZ, R140, RZ ;  /* 0x0000008cff1b723e */ /* 0x000fe200048070ff */
[-C--:B------:R-:W-:Y:S01]  /*6c00*/  FMUL R134, R134, R10.reuse ;  /* 0x0000000a86867220 */ /* 0x080fe20000400000 */
[----:B------:R-:W-:Y:S01]  /*6c10*/  F2FP.SATFINITE.E4M3.F32.PACK_AB_MERGE_C R139, RZ, R139, RZ ;  /* 0x0000008bff8b723e */ /* 0x000fe200048070ff */
[----:B------:R-:W-:Y:S01]  /*6c20*/  FMUL R133, R133, R10 ;  /* 0x0000000a85857220 */ /* 0x000fe20000400000 */
[----:B------:R-:W-:Y:S01]  /*6c30*/  F2FP.SATFINITE.E4M3.F32.PACK_AB_MERGE_C R29, RZ, R138, RZ ;  /* 0x0000008aff1d723e */ /* 0x000fe200048070ff */
[----:B------:R-:W-:Y:S01]  /*6c40*/  FMUL R132, R132, R10 ;  /* 0x0000000a84847220 */ /* 0x000fe20000400000 */
[----:B-1----:R-:W-:Y:S01]  /*6c50*/  F2FP.SATFINITE.E4M3.F32.PACK_AB_MERGE_C R25, RZ, R142, RZ ;  /* 0x0000008eff19723e */ /* 0x002fe200048070ff */
[-C--:B------:R-:W-:Y:S01]  /*6c60*/  FMUL R131, R131, R10.reuse ;  /* 0x0000000a83837220 */ /* 0x080fe20000400000 */
[----:B------:R-:W-:Y:S01]  /*6c70*/  F2FP.SATFINITE.E4M3.F32.PACK_AB_MERGE_C R137, RZ, R137, RZ ;  /* 0x00000089ff89723e */ /* 0x000fe200048070ff */
[-C--:B------:R-:W-:Y:S01]  /*6c80*/  FMUL R130, R130, R10.reuse ;  /* 0x0000000a82827220 */ /* 0x080fe20000400000 */
[----:B------:R-:W-:Y:S01]  /*6c90*/  F2FP.SATFINITE.E4M3.F32.PACK_AB_MERGE_C R135, RZ, R135, RZ ;  /* 0x00000087ff87723e */ /* 0x000fe200048070ff */
[----:B------:R1:W-:Y:S01]  /*6ca0*/  @!P2 STG.E.U8 desc[UR22][R4.64+0x1], R25 ;  /* 0x000001190400a986 */ /* 0x0003e2000c101116 */
[C---:B------:R-:W-:Y:S01]  /*6cb0*/  ISETP.LT.OR P2, PT, R28.reuse, 0x19, !P1 ;  /* 0x000000191c00780c */ /* 0x040fe20004f41670 */
[-C--:B------:R-:W-:Y:S01]  /*6cc0*/  FMUL R129, R129, R10.reuse ;  /* 0x0000000a81817220 */ /* 0x080fe20000400000 */
[----:B------:R-:W-:Y:S01]  /*6cd0*/  F2FP.SATFINITE.E4M3.F32.PACK_AB_MERGE_C R133, RZ, R133, RZ ;  /* 0x00000085ff85723e */ /* 0x000fe200048070ff */
[----:B------:R-:W-:Y:S01]  /*6ce0*/  @!P3 STG.E.U8 desc[UR22][R12.64+0x8], R141 ;  /* 0x0000088d0c00b986 */ /* 0x000fe2000c101116 */
[----:B------:R-:W-:Y:S01]  /*6cf0*/  ISETP.LT.OR P3, PT, R28, 0x11, !P1 ;  /* 0x000000111c00780c */ /* 0x000fe20004f61670 */
        /* <DEDUP_REMOVED lines=8> */
[----:B------:R-:W-:Y:S01]  /*6d80*/  FMUL R126, R126, R10 ;  /* 0x0000000a7e7e7220 */ /* 0x000fe20000400000 */
[----:B-1----:R-:W-:Y:S01]  /*6d90*/  F2FP.SATFINITE.E4M3.F32.PACK_AB_MERGE_C R25, RZ, R136, RZ ;  /* 0x00000088ff19723e */ /* 0x002fe200048070ff */
[----:B------:R1:W-:Y:S01]  /*6da0*/  @!P6 STG.E.U8 desc[UR22][R4.64+0x9], R29 ;  /* 0x0000091d0400e986 */ /* 0x0003e2000c101116 */
[----:B------:R-:W-:Y:S01]  /*6db0*/  ISETP.LT.OR P6, PT, R28, 0x12, !P0 ;  /* 0x000000121c00780c */ /* 0x000fe200047c1670 */
[-C--:B------:R-:W-:Y:S01]  /*6dc0*/  FMUL R125, R125, R10.reuse ;  /* 0x0000000a7d7d7220 */ /* 0x080fe20000400000 */
[----:B------:R-:W-:Y:S01]  /*6dd0*/  FMUL R124, R124, R10 ;  /* 0x0000000a7c7c7220 */ /* 0x000fe20000400000 */
[----:B--2---:R-:W-:Y:S01]  /*6de0*/  F2FP.SATFINITE.E4M3.F32.PACK_AB_MERGE_C R27, RZ, R134, RZ ;  /* 0x00000086ff1b723e */ /* 0x004fe200048070ff */
[----:B------:R-:W-:Y:S01]  /*6df0*/  @!P3 STG.E.U8 desc[UR22][R12.64+0x10], R137 ;  /* 0x000010890c00b986 */ /* 0x000fe2000c101116 */
[C---:B------:R-:W-:Y:S01]  /*6e00*/  ISETP.LT.OR P3, PT, R28.reuse, 0x1a, !P1 ;  /* 0x0000001a1c00780c */ /* 0x040fe20004f61670 */
[-C--:B------:R-:W-:Y:S01]  /*6e10*/  FMUL R123, R123, R10.reuse ;  /* 0x0000000a7b7b7220 */ /* 0x080fe20000400000 */
[----:B------:R-:W-:Y:S01]  /*6e20*/  F2FP.SATFINITE.E4M3.F32.PACK_AB_MERGE_C R127, RZ, R127, RZ ;  /* 0x0000007fff7f723e */ /* 0x000fe200048070ff */
[----:B------:R2:W-:Y:S01]  /*6e30*/  @!P4 STG.E.U8 desc[UR22][R12.64+0x11], R25 ;  /* 0x000011190c00c986 */ /* 0x0005e2000c101116 */
[----:B------:R-:W-:Y:S01]  /*6e40*/  ISETP.LT.OR P4, PT, R28, 0x1a, !P0 ;  /* 0x0000001a1c00780c */ /* 0x000fe20004781670 */
[----:B------:R-:W-:Y:S01]  /*6e50*/  FMUL R122, R122, R10 ;  /* 0x0000000a7a7a7220 */ /* 0x000fe20000400000 */
[----:B-1----:R-:W-:Y:S01]  /*6e60*/  F2FP.SATFINITE.E4M3.F32.PACK_AB_MERGE_C R29, RZ, R128, RZ ;  /* 0x00000080ff1d723e */ /* 0x002fe200048070ff */
[----:B------:R-:W-:Y:S01]  /*6e70*/  @!P5 STG.E.U8 desc[UR22][R4.64+0x10], R135 ;  /* 0x000010870400d986 */ /* 0x000fe2000c101116 */
[C---:B------:R-:W-:Y:S01]  /*6e80*/  ISETP.LT.OR P5, PT, R28.reuse, 0x21, !P1 ;  /* 0x000000211c00780c */ /* 0x040fe20004fa1670 */
[-C--:B------:R-:W-:Y:S01]  /*6e90*/  FMUL R121, R121, R10.reuse ;  /* 0x0000000a79797220 */ /* 0x080fe20000400000 */
[----:B------:R-:W-:Y:S01]  /*6ea0*/  F2FP.SATFINITE.E4M3.F32.PACK_AB_MERGE_C R125, RZ, R125, RZ ;  /* 0x0000007dff7d723e */ /* 0x000fe200048070ff */
[----:B------:R1:W-:Y:S01]  /*6eb0*/  @!P6 STG.E.U8 desc[UR22][R4.64+0x11], R27 ;  /* 0x0000111b0400e986 */ /* 0x0003e2000c101116 */
[----:B------:R-:W-:Y:S01]  /*6ec0*/  ISETP.LT.OR P6, PT, R28, 0x22, !P1 ;  /* 0x000000221c00780c */ /* 0x000fe20004fc1670 */
[-C--:B------:R-:W-:Y:S01]  /*6ed0*/  FMUL R120, R120, R10.reuse ;  /* 0x0000000a78787220 */ /* 0x080fe20000400000 */
[----:B------:R-:W-:Y:S01]  /*6ee0*/  F2FP.SATFINITE.E4M3.F32.PACK_AB_MERGE_C R123, RZ, R123, RZ ;  /* 0x0000007bff7b723e */ /* 0x000fe200048070ff */
[----:B------:R-:W-:Y:S01]  /*6ef0*/  @!P2 STG.E.U8 desc[UR22][R12.64+0x18], R133 ;  /* 0x000018850c00a986 */ /* 0x000fe2000c101116 */
[----:B------:R-:W-:Y:S01]  /*6f00*/  ISETP.LT.OR P2, PT, R28, 0x19, !P0 ;  /* 0x000000191c00780c */ /* 0x000fe20004741670 */
[----:B------:R-:W-:Y:S01]  /*6f10*/  FMUL R119, R119, R10 ;  /* 0x0000000a77777220 */ /* 0x000fe20000400000 */
[----:B--2---:R-:W-:Y:S01]  /*6f20*/  F2FP.SATFINITE.E4M3.F32.PACK_AB_MERGE_C R25, RZ, R132, RZ ;  /* 0x00000084ff19723e */ /* 0x004fe200048070ff */
[-C--:B------:R-:W-:Y:S01]  /*6f30*/  FMUL R118, R118, R10.reuse ;  /* 0x0000000a76767220 */ /* 0x080fe20000400000 */
[----:B------:R-:W-:Y:S01]  /*6f40*/  F2FP.SATFINITE.E4M3.F32.PACK_AB_MERGE_C R121, RZ, R121, RZ ;  /* 0x00000079ff79723e */ /* 0x000fe200048070ff */
[----:B------:R-:W-:Y:S01]  /*6f50*/  FMUL R117, R117, R10 ;  /* 0x0000000a75757220 */ /* 0x000fe20000400000 */
[----:B------:R-:W-:Y:S01]  /*6f60*/  F2FP.SATFINITE.E4M3.F32.PACK_AB_MERGE_C R119, RZ, R119, RZ ;  /* 0x00000077ff77723e */ /* 0x000fe200048070ff */
[----:B------:R2:W-:Y:S01]  /*6f70*/  @!P3 STG.E.U8 desc[UR22][R12.64+0x19], R25 ;  /* 0x000019190c00b986 */ /* 0x0005e2000c101116 */
[----:B-1----:R-:W-:Y:S01]  /*6f80*/  F2FP.SATFINITE.E4M3.F32.PACK_AB_MERGE_C R27, RZ, R130, RZ ;  /* 0x00000082ff1b723e */ /* 0x002fe200048070ff */
[-C--:B------:R-:W-:Y:S01]  /*6f90*/  FMUL R116, R116, R10.reuse ;  /* 0x0000000a74747220 */ /* 0x080fe20000400000 */
[----:B------:R-:W-:Y:S01]  /*6fa0*/  ISETP.LT.OR P3, PT, R28, 0x21, !P0 ;  /* 0x000000211c00780c */ /* 0x000fe20004761670 */
[-C--:B------:R-:W-:Y:S01]  /*6fb0*/  FMUL R115, R115, R10.reuse ;  /* 0x0000000a73737220 */ /* 0x080fe20000400000 */
[-C--:B------:R-:W-:Y:S01]  /*6fc0*/  FMUL R114, R114, R10.reuse ;  /* 0x0000000a72727220 */ /* 0x080fe20000400000 */
[----:B------:R-:W-:Y:S01]  /*6fd0*/  @!P2 STG.E.U8 desc[UR22][R4.64+0x18], R131 ;  /* 0x000018830400a986 */ /* 0x000fe2000c101116 */
[C---:B------:R-:W-:Y:S01]  /*6fe0*/  ISETP.LT.OR P2, PT, R28.reuse, 0x29, !P0 ;  /* 0x000000291c00780c */ /* 0x040fe20004741670 */
[-C--:B------:R-:W-:Y:S01]  /*6ff0*/  FMUL R113, R113, R10.reuse ;  /* 0x0000000a71717220 */ /* 0x080fe20000400000 */
[----:B------:R-:W-:Y:S01]  /*7000*/  F2FP.SATFINITE.E4M3.F32.PACK_AB_MERGE_C R117, RZ, R117, RZ ;  /* 0x00000075ff75723e */ /* 0x000fe200048070ff */
[----:B------:R1:W-:Y:S01]  /*7010*/  @!P4 STG.E.U8 desc[UR22][R4.64+0x19], R27 ;  /* 0x0000191b0400c986 */ /* 0x0003e2000c101116 */
[----:B------:R-:W-:Y:S01]  /*7020*/  ISETP.LT.OR P4, PT, R28, 0x22, !P0 ;  /* 0x000000221c00780c */ /* 0x000fe20004781670 */
        /* <DEDUP_REMOVED lines=9> */
[----:B------:R-:W-:Y:S01]  /*70c0*/  F2FP.SATFINITE.E4M3.F32.PACK_AB_MERGE_C R113, RZ, R113, RZ ;  /* 0x00000071ff71723e */ /* 0x000fe200048070ff */
[----:B------:R-:W-:Y:S01]  /*70d0*/  @!P3 STG.E.U8 desc[UR22][R4.64+0x20], R127 ;  /* 0x0000207f0400b986 */ /* 0x000fe2000c101116 */
[----:B-1----:R-:W-:Y:S01]  /*70e0*/  F2FP.SATFINITE.E4M3.F32.PACK_AB_MERGE_C R27, RZ, R124, RZ ;  /* 0x0000007cff1b723e */ /* 0x002fe200048070ff */
[-C--:B------:R-:W-:Y:S01]  /*70f0*/  FMUL R109, R109, R10.reuse ;  /* 0x0000000a6d6d7220 */ /* 0x080fe20000400000 */
[C---:B------:R-:W-:Y:S01]  /*7100*/  ISETP.LT.OR P3, PT, R28.reuse, 0x2a, !P0 ;  /* 0x0000002a1c00780c */ /* 0x040fe20004761670 */
[----:B------:R1:W-:Y:S01]  /*7110*/  @!P4 STG.E.U8 desc[UR22][R4.64+0x21], R25 ;  /* 0x000021190400c986 */ /* 0x0003e2000c101116 */
[----:B------:R-:W-:Y:S01]  /*7120*/  ISETP.LT.OR P4, PT, R28, 0x32, !P1 ;  /* 0x000000321c00780c */ /* 0x000fe20004f81670 */
[-C--:B------:R-:W-:Y:S01]  /*7130*/  FMUL R108, R108, R10.reuse ;  /* 0x0000000a6c6c7220 */ /* 0x080fe20000400000 */
[----:B------:R-:W-:Y:S01]  /*7140*/  F2FP.SATFINITE.E4M3.F32.PACK_AB_MERGE_C R111, RZ, R111, RZ ;  /* 0x0000006fff6f723e */ /* 0x000fe200048070ff */
[----:B------:R-:W-:Y:S01]  /*7150*/  @!P5 STG.E.U8 desc[UR22][R12.64+0x28], R125 ;  /* 0x0000287d0c00d986 */ /* 0x000fe2000c101116 */
[C---:B------:R-:W-:Y:S01]  /*7160*/  ISETP.LT.OR P5, PT, R28.reuse, 0x31, !P0 ;  /* 0x000000311c00780c */ /* 0x040fe200047a1670 */
[----:B------:R-:W-:Y:S01]  /*7170*/  FMUL R107, R107, R10 ;  /* 0x0000000a6b6b7220 */ /* 0x000fe20000400000 */
[----:B--2---:R-:W-:Y:S01]  /*7180*/  F2FP.SATFINITE.E4M3.F32.PACK_AB_MERGE_C R29, RZ, R118, RZ ;  /* 0x00000076ff1d723e */ /* 0x004fe200048070ff */
[----:B------:R2:W-:Y:S01]  /*7190*/  @!P6 STG.E.U8 desc[UR22][R12.64+0x29], R27 ;  /* 0x0000291b0c00e986 */ /* 0x0005e2000c101116 */
[----:B------:R-:W-:Y:S01]  /*71a0*/  ISETP.LT.OR P6, PT, R28, 0x32, !P0 ;  /* 0x000000321c00780c */ /* 0x000fe200047c1670 */
[-C--:B------:R-:W-:Y:S01]  /*71b0*/  FMUL R106, R106, R10.reuse ;  /* 0x0000000a6a6a7220 */ /* 0x080fe20000400000 */
[----:B------:R-:W-:Y:S01]  /*71c0*/  F2FP.SATFINITE.E4M3.F32.PACK_AB_MERGE_C R109, RZ, R109, RZ ;  /* 0x0000006dff6d723e */ /* 0x000fe200048070ff */
[----:B------:R-:W-:Y:S01]  /*71d0*/  @!P2 STG.E.U8 desc[UR22][R4.64+0x28], R123 ;  /* 0x0000287b0400a986 */ /* 0x000fe2000c101116 */
[----:B------:R-:W-:Y:S01]  /*71e0*/  ISETP.LT.OR P2, PT, R28, 0x31, !P1 ;  /* 0x000000311c00780c */ /* 0x000fe20004f41670 */
[----:B------:R-:W-:Y:S01]  /*71f0*/  FMUL R105, R105, R10 ;  /* 0x0000000a69697220 */ /* 0x000fe20000400000 */
[----:B-1----:R-:W-:Y:S01]  /*7200*/  F2FP.SATFINITE.E4M3.F32.PACK_AB_MERGE_C R25, RZ, R122, RZ ;  /* 0x0000007aff19723e */ /* 0x002fe200048070ff */
[-C--:B------:R-:W-:Y:S01]  /*7210*/  FMUL R104, R104, R10.reuse ;  /* 0x0000000a68687220 */ /* 0x080fe20000400000 */
[-C--:B------:R-:W-:Y:S01]  /*7220*/  FMUL R103, R103, R10.reuse ;  /* 0x0000000a67677220 */ /* 0x080fe20000400000 */
[----:B------:R-:W-:Y:S01]  /*7230*/  F2FP.SATFINITE.E4M3.F32.PACK_AB_MERGE_C R107, RZ, R107, RZ ;  /* 0x0000006bff6b723e */ /* 0x000fe200048070ff */
[----:B------:R-:W-:Y:S01]  /*7240*/  FMUL R102, R102, R10 ;  /* 0x0000000a66667220 */ /* 0x000fe20000400000 */
[----:B--2---:R-:W-:Y:S01]  /*7250*/  F2FP.SATFINITE.E4M3.F32.PACK_AB_MERGE_C R27, RZ, R120, RZ ;  /* 0x00000078ff1b723e */ /* 0x004fe200048070ff */
[----:B------:R1:W-:Y:S01]  /*7260*/  @!P3 STG.E.U8 desc[UR22][R4.64+0x29], R25 ;  /* 0x000029190400b986 */ /* 0x0003e2000c101116 */
        /* <DEDUP_REMOVED lines=9> */
[-C--:B------:R-:W-:Y:S01]  /*7300*/  FMUL R95, R95, R10.reuse ;  /* 0x0000000a5f5f7220 */ /* 0x080fe20000400000 */
[-C--:B------:R-:W-:Y:S01]  /*7310*/  FMUL R98, R98, R10.reuse ;  /* 0x0000000a62627220 */ /* 0x080fe20000400000 */
[----:B------:R-:W-:Y:S01]  /*7320*/  @!P5 STG.E.U8 desc[UR22][R4.64+0x30], R119 ;  /* 0x000030770400d986 */ /* 0x000fe2000c101116 */
[C---:B------:R-:W-:Y:S01]  /*7330*/  ISETP.LT.OR P5, PT, R28.reuse, 0x39, !P0 ;  /* 0x000000391c00780c */ /* 0x040fe200047a1670 */
[----:B------:R-:W-:Y:S01]  /*7340*/  FMUL R99, R99, R10 ;  /* 0x0000000a63637220 */ /* 0x000fe20000400000 */
[----:B-1----:R-:W-:Y:S01]  /*7350*/  F2FP.SATFINITE.E4M3.F32.PACK_AB_MERGE_C R25, RZ, R116, RZ ;  /* 0x00000074ff19723e */ /* 0x002fe200048070ff */
        /* <DEDUP_REMOVED lines=13> */
[C---:B------:R-:W-:Y:S01]  /*7430*/  ISETP.LT.OR P5, PT, R28.reuse, 0x49, !P1 ;  /* 0x000000491c00780c */ /* 0x040fe20004fa1670 */
[----:B------:R-:W-:Y:S01]  /*7440*/  FMUL R89, R89, R10 ;  /* 0x0000000a59597220 */ /* 0x000fe20000400000 */
[----:B-1----:R-:W-:Y:S01]  /*7450*/  F2FP.SATFINITE.E4M3.F32.PACK_AB_MERGE_C R29, RZ, R108, RZ ;  /* 0x0000006cff1d723e */ /* 0x002fe200048070ff */
        /* <DEDUP_REMOVED lines=24> */
[----:B------:R-:W-:Y:S01]  /*75e0*/  FMUL R19, R19, R10 ;  /* 0x0000000a13137220 */ /* 0x000fe20000400000 */
[----:B--2---:R-:W-:Y:S01]  /*75f0*/  F2FP.SATFINITE.E4M3.F32.PACK_AB_MERGE_C R25, RZ, R106, RZ ;  /* 0x0000006aff19723e */ /* 0x004fe200048070ff */
[----:B------:R-:W-:Y:S01]  /*7600*/  @!P5 STG.E.U8 desc[UR22][R12.64+0x48], R109 ;  /* 0x0000486d0c00d986 */ /* 0x000fe2000c101116 */
[----:B------:R-:W-:Y:S01]  /*7610*/  ISETP.LT.OR P5, PT, R28, 0x51, !P1 ;  /* 0x000000511c00780c */ /* 0x000fe20004fa1670 */
[-C--:B------:R-:W-:Y:S01]  /*7620*/  FMUL R18, R18, R10.reuse ;  /* 0x0000000a12127220 */ /* 0x080fe20000400000 */
[-C--:B------:R-:W-:Y:S01]  /*7630*/  FMUL R21, R21, R10.reuse ;  /* 0x0000000a15157220 */ /* 0x080fe20000400000 */
[----:B------:R2:W-:Y:S01]  /*7640*/  @!P6 STG.E.U8 desc[UR22][R12.64+0x49], R29 ;  /* 0x0000491d0c00e986 */ /* 0x0005e2000c101116 */
[----:B------:R-:W-:Y:S01]  /*7650*/  ISETP.LT.OR P6, PT, R28, 0x52, !P1 ;  /* 0x000000521c00780c */ /* 0x000fe20004fc1670 */
[----:B------:R-:W-:Y:S01]  /*7660*/  FMUL R20, R20, R10 ;  /* 0x0000000a14147220 */ /* 0x000fe20000400000 */
[----:B------:R-:W-:Y:S01]  /*7670*/  F2FP.SATFINITE.E4M3.F32.PACK_AB_MERGE_C R91, RZ, R91, RZ ;  /* 0x0000005bff5b723e */ /* 0x000fe200048070ff */
[----:B------:R-:W-:Y:S01]  /*7680*/  @!P3 STG.E.U8 desc[UR22][R4.64+0x48], R107 ;  /* 0x0000486b0400b986 */ /* 0x000fe2000c101116 */
[----:B-1----:R-:W-:-:S02]  /*7690*/  F2FP.SATFINITE.E4M3.F32.PACK_AB_MERGE_C R27, RZ, R104, RZ ;  /* 0x00000068ff1b723e */ /* 0x002fc400048070ff */
[C---:B------:R-:W-:Y:S01]  /*76a0*/  ISETP.LT.OR P3, PT, R28.reuse, 0x52, !P0 ;  /* 0x000000521c00780c */ /* 0x040fe20004761670 */
[----:B------:R1:W-:Y:S01]  /*76b0*/  @!P4 STG.E.U8 desc[UR22][R4.64+0x49], R25 ;  /* 0x000049190400c986 */ /* 0x0003e2000c101116 */
[C---:B------:R-:W-:Y:S02]  /*76c0*/  ISETP.LT.OR P4, PT, R28.reuse, 0x59, !P0 ;  /* 0x000000591c00780c */ /* 0x040fe40004781670 */
[----:B------:R-:W-:Y:S01]  /*76d0*/  F2FP.SATFINITE.E4M3.F32.PACK_AB_MERGE_C R19, RZ, R19, RZ ;  /* 0x00000013ff13723e */ /* 0x000fe200048070ff */
[----:B------:R-:W-:Y:S01]  /*76e0*/  @!P5 STG.E.U8 desc[UR22][R12.64+0x50], R105 ;  /* 0x000050690c00d986 */ /* 0x000fe2000c101116 */
[C---:B------:R-:W-:Y:S02]  /*76f0*/  ISETP.LT.OR P5, PT, R28.reuse, 0x5a, !P0 ;  /* 0x0000005a1c00780c */ /* 0x040fe400047a1670 */
[----:B--2---:R-:W-:Y:S01]  /*7700*/  F2FP.SATFINITE.E4M3.F32.PACK_AB_MERGE_C R29, RZ, R98, RZ ;  /* 0x00000062ff1d723e */ /* 0x004fe200048070ff */
[----:B------:R2:W-:Y:S01]  /*7710*/  @!P6 STG.E.U8 desc[UR22][R12.64+0x51], R27 ;  /* 0x0000511b0c00e986 */ /* 0x0005e2000c101116 */
[----:B------:R-:W-:-:S02]  /*7720*/  ISETP.LT.OR P6, PT, R28, 0x5a, !P1 ;  /* 0x0000005a1c00780c */ /* 0x000fc40004fc1670 */
[----:B------:R-:W-:Y:S01]  /*7730*/  F2FP.SATFINITE.E4M3.F32.PACK_AB_MERGE_C R21, RZ, R21, RZ ;  /* 0x00000015ff15723e */ /* 0x000fe200048070ff */
[----:B------:R-:W-:Y:S01]  /*7740*/  @!P2 STG.E.U8 desc[UR22][R4.64+0x50], R103 ;  /* 0x000050670400a986 */ /* 0x000fe2000c101116 */
[----:B------:R-:W-:Y:S02]  /*7750*/  ISETP.LT.OR P2, PT, R28, 0x59, !P1 ;  /* 0x000000591c00780c */ /* 0x000fe40004f41670 */
[----:B-1----:R-:W-:Y:S02]  /*7760*/  F2FP.SATFINITE.E4M3.F32.PACK_AB_MERGE_C R25, RZ, R102, RZ ;  /* 0x00000066ff19723e */ /* 0x002fe400048070ff */
[----:B--2---:R-:W-:-:S03]  /*7770*/  F2FP.SATFINITE.E4M3.F32.PACK_AB_MERGE_C R27, RZ, R100, RZ ;  /* 0x00000064ff1b723e */ /* 0x004fc600048070ff */
[----:B------:R1:W-:Y:S01]  /*7780*/  @!P3 STG.E.U8 desc[UR22][R4.64+0x51], R25 ;  /* 0x000051190400b986 */ /* 0x0003e2000c101116 */
[----:B------:R-:W-:-:S03]  /*7790*/  ISETP.LT.OR P3, PT, R28, 0x62, !P1 ;  /* 0x000000621c00780c */ /* 0x000fc60004f61670 */
[----:B------:R2:W-:Y:S01]  /*77a0*/  @!P6 STG.E.U8 desc[UR22][R12.64+0x59], R27 ;  /* 0x0000591b0c00e986 */ /* 0x0005e2000c101116 */
[----:B------:R-:W-:-:S03]  /*77b0*/  ISETP.LT.OR P6, PT, R28, 0x69, !P1 ;  /* 0x000000691c00780c */ /* 0x000fc60004fc1670 */
[----:B------:R-:W-:Y:S01]  /*77c0*/  @!P2 STG.E.U8 desc[UR22][R12.64+0x58], R101 ;  /* 0x000058650c00a986 */ /* 0x000fe2000c101116 */
[----:B------:R-:W-:-:S03]  /*77d0*/  ISETP.LT.OR P2, PT, R28, 0x61, !P1 ;  /* 0x000000611c00780c */ /* 0x000fc60004f41670 */
[----:B------:R-:W-:Y:S01]  /*77e0*/  @!P4 STG.E.U8 desc[UR22][R4.64+0x58], R95 ;  /* 0x0000585f0400c986 */ /* 0x000fe2000c101116 */
[C---:B------:R-:W-:Y:S02]  /*77f0*/  ISETP.LT.OR P4, PT, R28.reuse, 0x61, !P0 ;  /* 0x000000611c00780c */ /* 0x040fe40004781670 */
[----:B-1----:R-:W-:Y:S01]  /*7800*/  F2FP.SATFINITE.E4M3.F32.PACK_AB_MERGE_C R25, RZ, R96, RZ ;  /* 0x00000060ff19723e */ /* 0x002fe200048070ff */
[----:B------:R1:W-:Y:S01]  /*7810*/  @!P5 STG.E.U8 desc[UR22][R4.64+0x59], R29 ;  /* 0x0000591d0400d986 */ /* 0x0003e2000c101116 */
[C---:B------:R-:W-:Y:S02]  /*7820*/  ISETP.LT.OR P5, PT, R28.reuse, 0x62, !P0 ;  /* 0x000000621c00780c */ /* 0x040fe400047a1670 */
[----:B--2---:R-:W-:Y:S01]  /*7830*/  F2FP.SATFINITE.E4M3.F32.PACK_AB_MERGE_C R27, RZ, R92, RZ ;  /* 0x0000005cff1b723e */ /* 0x004fe200048070ff */
        /* <DEDUP_REMOVED lines=8> */
[----:B--2---:R-:W-:Y:S02]  /*78c0*/  F2FP.SATFINITE.E4M3.F32.PACK_AB_MERGE_C R25, RZ, R88, RZ ;  /* 0x00000058ff19723e */ /* 0x004fe400048070ff */
[C---:B------:R-:W-:Y:S01]  /*78d0*/  ISETP.LT.OR P5, PT, R28.reuse, 0x71, !P0 ;  /* 0x000000711c00780c */ /* 0x040fe200047a1670 */
[----:B------:R-:W-:Y:S01]  /*78e0*/  @!P6 STG.E.U8 desc[UR22][R12.64+0x68], R89 ;  /* 0x000068590c00e986 */ /* 0x000fe2000c101116 */
[----:B------:R-:W-:-:S03]  /*78f0*/  ISETP.LT.OR P6, PT, R28, 0x71, !P1 ;  /* 0x000000711c00780c */ /* 0x000fc60004fc1670 */
[----:B------:R-:W-:Y:S01]  /*7900*/  @!P2 STG.E.U8 desc[UR22][R12.64+0x69], R29 ;  /* 0x0000691d0c00a986 */ /* 0x000fe2000c101116 */
[----:B------:R-:W-:-:S03]  /*7910*/  ISETP.LT.OR P2, PT, R28, 0x72, !P1 ;  /* 0x000000721c00780c */ /* 0x000fc60004f41670 */
[----:B------:R-:W-:Y:S01]  /*7920*/  @!P3 STG.E.U8 desc[UR22][R4.64+0x68], R93 ;  /* 0x0000685d0400b986 */ /* 0x000fe2000c101116 */
[C---:B------:R-:W-:Y:S02]  /*7930*/  ISETP.LT.OR P3, PT, R28.reuse, 0x79, !P1 ;  /* 0x000000791c00780c */ /* 0x040fe40004f61670 */
[C---:B------:R-:W-:Y:S01]  /*7940*/  ISETP.LT.OR P1, PT, R28.reuse, 0x7a, !P1 ;  /* 0x0000007a1c00780c */ /* 0x040fe20004f21670 */
[----:B------:R2:W-:Y:S01]  /*7950*/  @!P4 STG.E.U8 desc[UR22][R4.64+0x69], R25 ;  /* 0x000069190400c986 */ /* 0x0005e2000c101116 */
[C---:B------:R-:W-:Y:S02]  /*7960*/  ISETP.LT.OR P4, PT, R28.reuse, 0x72, !P0 ;  /* 0x000000721c00780c */ /* 0x040fe40004781670 */
[----:B-1----:R-:W-:Y:S01]  /*7970*/  F2FP.SATFINITE.E4M3.F32.PACK_AB_MERGE_C R27, RZ, R90, RZ ;  /* 0x0000005aff1b723e */ /* 0x002fe200048070ff */
[----:B------:R1:W-:Y:S01]  /*7980*/  @!P6 STG.E.U8 desc[UR22][R12.64+0x70], R23 ;  /* 0x000070170c00e986 */ /* 0x0003e2000c101116 */
[C---:B------:R-:W-:Y:S02]  /*7990*/  ISETP.LT.OR P6, PT, R28.reuse, 0x79, !P0 ;  /* 0x000000791c00780c */ /* 0x040fe400047c1670 */
[----:B------:R-:W-:Y:S01]  /*79a0*/  ISETP.LT.OR P0, PT, R28, 0x7a, !P0 ;  /* 0x0000007a1c00780c */ /* 0x000fe20004701670 */
[----:B------:R3:W-:Y:S01]  /*79b0*/  @!P2 STG.E.U8 desc[UR22][R12.64+0x71], R27 ;  /* 0x0000711b0c00a986 */ /* 0x0007e2000c101116 */
[----:B--2---:R-:W-:-:S03]  /*79c0*/  F2FP.SATFINITE.E4M3.F32.PACK_AB_MERGE_C R25, RZ, R18, RZ ;  /* 0x00000012ff19723e */ /* 0x004fc600048070ff */
[----:B------:R2:W-:Y:S01]  /*79d0*/  @!P5 STG.E.U8 desc[UR22][R4.64+0x70], R91 ;  /* 0x0000705b0400d986 */ /* 0x0005e2000c101116 */
[----:B-1----:R-:W-:Y:S02]  /*79e0*/  F2FP.SATFINITE.E4M3.F32.PACK_AB_MERGE_C R23, RZ, R22, RZ ;  /* 0x00000016ff17723e */ /* 0x002fe400048070ff */
[----:B---3--:R-:W-:-:S03]  /*79f0*/  F2FP.SATFINITE.E4M3.F32.PACK_AB_MERGE_C R27, RZ, R20, RZ ;  /* 0x00000014ff1b723e */ /* 0x008fc600048070ff */
[----:B------:R2:W-:Y:S04]  /*7a00*/  @!P4 STG.E.U8 desc[UR22][R4.64+0x71], R23 ;  /* 0x000071170400c986 */ /* 0x0005e8000c101116 */
[----:B------:R2:W-:Y:S04]  /*7a10*/  @!P3 STG.E.U8 desc[UR22][R12.64+0x78], R19 ;  /* 0x000078130c00b986 */ /* 0x0005e8000c101116 */
[----:B------:R2:W-:Y:S04]  /*7a20*/  @!P1 STG.E.U8 desc[UR22][R12.64+0x79], R25 ;  /* 0x000079190c009986 */ /* 0x0005e8000c101116 */
[----:B------:R2:W-:Y:S04]  /*7a30*/  @!P6 STG.E.U8 desc[UR22][R4.64+0x78], R21 ;  /* 0x000078150400e986 */ /* 0x0005e8000c101116 */
[----:B------:R2:W-:Y:S02]  /*7a40*/  @!P0 STG.E.U8 desc[UR22][R4.64+0x79], R27 ;  /* 0x0000791b04008986 */ /* 0x0005e4000c101116 */
.L_x_168:
[----:B------:R-:W-:Y:S05]  /*7a50*/  BSYNC B0 ;  /* 0x0000000000007941 */ /* 0x000fea0003800000 */
.L_x_38:
[----:B0-2---:R-:W-:Y:S01]  /*7a60*/  IMAD.U32 R4, RZ, RZ, UR20 ;  /* 0x00000014ff047e24 */ /* 0x005fe2000f8e00ff */
[----:B------:R-:W-:Y:S01]  /*7a70*/  ULDC.64 UR4, c[0x0][0x650] ;  /* 0x0001940000047ab9 */ /* 0x000fe20000000a00 */
[----:B-----5:R-:W-:Y:S01]  /*7a80*/  IMAD.U32 R0, RZ, RZ, UR13 ;  /* 0x0000000dff007e24 */ /* 0x020fe2000f8e00ff */
[----:B------:R0:W-:Y:S01]  /*7a90*/  SYNCS.ARRIVE.TRANS64.A1T0 RZ, [R16+UR32], RZ ;  /* 0x000000ff10ff79a7 */ /* 0x0001e20008100020 */
[----:B------:R-:W-:Y:S01]  /*7aa0*/  IMAD.U32 R5, RZ, RZ, UR21 ;  /* 0x00000015ff057e24 */ /* 0x000fe2000f8e00ff */
[C---:B------:R-:W-:Y:S01]  /*7ab0*/  LEA R2, P0, R4.reuse, R2, 0x1 ;  /* 0x0000000204027211 */ /* 0x040fe200078008ff */
[----:B------:R-:W-:Y:S01]  /*7ac0*/  IMAD.MOV.U32 R5, RZ, RZ, -0x1 ;  /* 0xffffffffff057424 */ /* 0x000fe200078e00ff */
[----:B----4-:R-:W-:Y:S02]  /*7ad0*/  PRMT R12, RZ, 0x7610, R12 ;  /* 0x00007610ff0c7816 */ /* 0x010fe4000000000c */
[----:B------:R-:W-:Y:S01]  /*7ae0*/  LEA.HI.X R3, R4, R3, R0, 0x1, P0 ;  /* 0x0000000304037211 */ /* 0x000fe200000f0c00 */
[----:B------:R-:W-:Y:S01]  /*7af0*/  IMAD.MOV.U32 R4, RZ, RZ, -0x1 ;  /* 0xffffffffff047424 */ /* 0x000fe200078e00ff */
[----:B------:R-:W-:Y:S01]  /*7b00*/  ISETP.GE.U32.AND P0, PT, R2, UR4, PT ;  /* 0x0000000402007c0c */ /* 0x000fe2000bf06070 */
[----:B------:R-:W-:-:S03]  /*7b10*/  IMAD.MOV.U32 R0, RZ, RZ, -0x1 ;  /* 0xffffffffff007424 */ /* 0x000fc600078e00ff */
[----:B------:R-:W-:-:S13]  /*7b20*/  ISETP.GE.U32.AND.EX P0, PT, R3, UR5, PT, P0 ;  /* 0x0000000503007c0c */ /* 0x000fda000bf06100 */
[----:B0-----:R-:W-:Y:S05]  /*7b30*/  @P0 BRA `(.L_x_169) ;  /* 0x0000000400880947 */ /* 0x001fea0003800000 */
[----:B------:R-:W0:Y:S01]  /*7b40*/  S2UR UR12, SR_CTAID.X ;  /* 0x00000000000c79c3 */ /* 0x000e220000002500 */
[----:B------:R-:W-:Y:S01]  /*7b50*/  ULDC.64 UR4, c[0x0][0x628] ;  /* 0x00018a0000047ab9 */ /* 0x000fe20000000a00 */
[----:B------:R-:W-:Y:S01]  /*7b60*/  ULDC UR6, c[0x0][0x150] ;  /* 0x0000540000067ab9 */ /* 0x000fe20000000800 */
[----:B------:R-:W-:Y:S01]  /*7b70*/  ISETP.NE.U32.AND P0, PT, RZ, UR4, PT ;  /* 0x00000004ff007c0c */ /* 0x000fe2000bf05070 */
[----:B------:R-:W-:Y:S01]  /*7b80*/  ULDC UR26, c[0x0][0x630] ;  /* 0x00018c00001a7ab9 */ /* 0x000fe20000000800 */
[C---:B------:R-:W-:Y:S01]  /*7b90*/  R2UR UR27, R2.reuse ;  /* 0x00000000021b72ca */ /* 0x040fe200000e0000 */
[----:B------:R-:W-:Y:S01]  /*7ba0*/  ULDC UR29, c[0x0][0x154] ;  /* 0x00005500001d7ab9 */ /* 0x000fe20000000800 */
[----:B------:R-:W-:Y:S01]  /*7bb0*/  ISETP.NE.AND.EX P0, PT, RZ, UR5, PT, P0 ;  /* 0x00000005ff007c0c */ /* 0x000fe2000bf05300 */
[----:B------:R-:W2:Y:S01]  /*7bc0*/  S2UR UR33, SR_CTAID.Y ;  /* 0x00000000002179c3 */ /* 0x000ea20000002600 */
[----:B------:R-:W-:Y:S02]  /*7bd0*/  R2UR UR28, R3 ;  /* 0x00000000031c72ca */ /* 0x000fe400000e0000 */
[----:B------:R-:W-:-:S02]  /*7be0*/  R2UR UR24, R2 ;  /* 0x00000000021872ca */ /* 0x000fc400000e0000 */
[----:B------:R-:W-:Y:S02]  /*7bf0*/  R2UR UR25, R3 ;  /* 0x00000000031972ca */ /* 0x000fe400000e0000 */
[----:B0-----:R-:W-:-:S05]  /*7c00*/  I2FP.F32.U32 R0, UR12 ;  /* 0x0000000c00007c45 */ /* 0x001fca0008201000 */
[----:B------:R-:W-:-:S04]  /*7c10*/  FMUL R0, R0, UR6 ;  /* 0x0000000600007c20 */ /* 0x000fc80008400000 */
[----:B------:R0:W4:Y:S01]  /*7c20*/  F2I.U32.TRUNC.NTZ R4, R0 ;  /* 0x0000000000047305 */ /* 0x000122000020f000 */
[----:B--2---:R-:W-:Y:S05]  /*7c30*/  @!P0 BRA `(.L_x_170) ;  /* 0x0000000000308947 */ /* 0x004fea0003800000 */
        /* <DEDUP_REMOVED lines=12> */
.L_x_170:
[----:B------:R-:W-:Y:S01]  /*7d00*/  USHF.R.U64 UR6, UR24, UR26, UR25 ;  /* 0x0000001a18067299 */ /* 0x000fe20008001219 */
[----:B0-----:R-:W-:Y:S01]  /*7d10*/  I2FP.F32.U32 R0, UR33 ;  /* 0x0000002100007c45 */ /* 0x001fe20008201000 */
[----:B------:R-:W-:Y:S01]  /*7d20*/  USHF.R.U32.HI UR4, URZ, UR26, UR25 ;  /* 0x0000001a3f047299 */ /* 0x000fe20008011619 */
[----:B----4-:R-:W-:Y:S01]  /*7d30*/  R2UR UR26, R4 ;  /* 0x00000000041a72ca */ /* 0x010fe200000e0000 */
[----:B------:R-:W-:Y:S02]  /*7d40*/  UIADD3 UR18, UP0, URZ, -UR6, URZ ;  /* 0x800000063f127290 */ /* 0x000fe4000ff1e03f */
[----:B------:R-:W-:Y:S01]  /*7d50*/  FMUL R0, R0, UR29 ;  /* 0x0000001d00007c20 */ /* 0x000fe20008400000 */
[----:B------:R-:W-:Y:S01]  /*7d60*/  ULDC.64 UR24, c[0x0][0x620] ;  /* 0x0001880000187ab9 */ /* 0x000fe20000000a00 */
[----:B------:R-:W-:Y:S01]  /*7d70*/  UIADD3.X UR4, URZ, ~UR4, URZ, UP0, !UPT ;  /* 0x800000043f047290 */ /* 0x000fe200087fe43f */
[----:B------:R-:W-:Y:S01]  /*7d80*/  UMOV UR16, UR27 ;  /* 0x0000001b00107c82 */ /* 0x000fe20008000000 */
[----:B------:R-:W-:-:S02]  /*7d90*/  UMOV UR17, UR28 ;  /* 0x0000001c00117c82 */ /* 0x000fc40008000000 */
[----:B------:R-:W0:Y:S01]  /*7da0*/  F2I.U32.TRUNC.NTZ R0, R0 ;  /* 0x0000000000007305 */ /* 0x000e22000020f000 */
[----:B------:R-:W-:Y:S02]  /*7db0*/  UIMAD UR4, UR4, UR24, URZ ;  /* 0x00000018040472a4 */ /* 0x000fe4000f8e023f */
[----:B------:R-:W-:Y:S02]  /*7dc0*/  UIMAD.WIDE.U32 UR16, UR18, UR24, UR16 ;  /* 0x00000018121072a5 */ /* 0x000fe4000f8e0010 */
[----:B------:R-:W-:Y:S01]  /*7dd0*/  UIMAD UR18, UR18, UR25, UR4 ;  /* 0x00000019121272a4 */ /* 0x000fe2000f8e0204 */
[----:B------:R-:W-:Y:S01]  /*7de0*/  ULDC UR19, c[0x0][0x618] ;  /* 0x0001860000137ab9 */ /* 0x000fe20000000800 */
[----:B------:R-:W-:Y:S02]  /*7df0*/  ULDC UR36, c[0x0][0x658] ;  /* 0x0001960000247ab9 */ /* 0x000fe40000000800 */
[----:B------:R-:W-:Y:S01]  /*7e00*/  UIADD3 UR18, UR17, UR18, URZ ;  /* 0x0000001211127290 */ /* 0x000fe2000fffe03f */
[----:B------:R-:W-:Y:S01]  /*7e10*/  UMOV UR24, 0xffffffff ;  /* 0xffffffff00187882 */ /* 0x000fe20000000000 */
[----:B------:R-:W-:Y:S01]  /*7e20*/  ULDC.64 UR4, c[0x0][0x640] ;  /* 0x0001900000047ab9 */ /* 0x000fe20000000a00 */
[----:B------:R-:W-:Y:S01]  /*7e30*/  USHF.L.U32 UR25, UR24, UR36, URZ ;  /* 0x0000002418197299 */ /* 0x000fe2000800063f */
[----:B------:R-:W-:Y:S01]  /*7e40*/  ISETP.NE.U32.AND P0, PT, RZ, UR4, PT ;  /* 0x00000004ff007c0c */ /* 0x000fe2000bf05070 */
[----:B------:R-:W-:Y:S01]  /*7e50*/  USHF.R.U64 UR16, UR16, UR19, UR18 ;  /* 0x0000001310107299 */ /* 0x000fe20008001212 */
[----:B0-----:R-:W-:Y:S01]  /*7e60*/  R2UR UR28, R0 ;  /* 0x00000000001c72ca */ /* 0x001fe200000e0000 */
[----:B------:R-:W-:Y:S01]  /*7e70*/  USHF.R.U32.HI UR18, URZ, UR19, UR18 ;  /* 0x000000133f127299 */ /* 0x000fe20008011612 */
[----:B------:R-:W-:Y:S01]  /*7e80*/  ISETP.NE.AND.EX P0, PT, RZ, UR5, PT, P0 ;  /* 0x00000005ff007c0c */ /* 0x000fe2000bf05300 */
[----:B------:R-:W-:Y:S01]  /*7e90*/  ULDC UR29, c[0x0][0x608] ;  /* 0x00018200001d7ab9 */ /* 0x000fe20000000800 */
[----:B------:R-:W-:-:S02]  /*7ea0*/  ULOP3.LUT UR37, URZ, UR25, URZ, 0x33, !UPT ;  /* 0x000000193f257292 */ /* 0x000fc4000f8e333f */
[----:B------:R-:W-:Y:S02]  /*7eb0*/  USHF.R.U64 UR25, UR16, UR29, UR18 ;  /* 0x0000001d10197299 */ /* 0x000fe40008001212 */
[----:B------:R-:W-:Y:S01]  /*7ec0*/  USHF.R.U32.HI UR18, URZ, UR29, UR18 ;  /* 0x0000001d3f127299 */ /* 0x000fe20008011612 */
[----:B------:R-:W-:Y:S01]  /*7ed0*/  UMOV UR34, 0x1 ;  /* 0x0000000100227882 */ /* 0x000fe20000000000 */
[----:B------:R-:W-:Y:S02]  /*7ee0*/  UIADD3 UR26, -UR26, URZ, URZ ;  /* 0x0000003f1a1a7290 */ /* 0x000fe4000fffe13f */
[----:B------:R-:W-:Y:S02]  /*7ef0*/  USHF.L.U32 UR24, UR34, UR36, URZ ;  /* 0x0000002422187299 */ /* 0x000fe4000800063f */
[----:B------:R-:W-:Y:S01]  /*7f00*/  USHF.R.U64 UR34, UR25, UR36, UR18 ;  /* 0x0000002419227299 */ /* 0x000fe20008001212 */
[----:B------:R-:W-:Y:S01]  /*7f10*/  ULDC UR27, c[0x0][0x144] ;  /* 0x00005100001b7ab9 */ /* 0x000fe20000000800 */
[----:B------:R-:W-:Y:S01]  /*7f20*/  ULDC UR15, c[0x0][0x600] ;  /* 0x00018000000f7ab9 */ /* 0x000fe20000000800 */
[----:B------:R-:W-:-:S02]  /*7f30*/  UIADD3 UR35, -UR28, URZ, URZ ;  /* 0x0000003f1c237290 */ /* 0x000fc4000fffe13f */
[----:B------:R-:W-:Y:S02]  /*7f40*/  USHF.R.U32.HI UR29, URZ, UR36, UR18 ;  /* 0x000000243f1d7299 */ /* 0x000fe40008011612 */
[----:B------:R-:W-:Y:S02]  /*7f50*/  UIADD3 UR17, UR15, -0x1, URZ ;  /* 0xffffffff0f117890 */ /* 0x000fe4000fffe03f */
[----:B------:R-:W-:Y:S01]  /*7f60*/  UIMAD UR36, UR27, UR26, UR12 ;  /* 0x0000001a1b2472a4 */ /* 0x000fe2000f8e020c */
[----:B------:R-:W-:Y:S01]  /*7f70*/  ULDC UR40, c[0x0][0x148] ;  /* 0x0000520000287ab9 */ /* 0x000fe20000000800 */
[----:B------:R-:W-:Y:S01]  /*7f80*/  ULDC UR38, c[0x0][0x648] ;  /* 0x0001920000267ab9 */ /* 0x000fe20000000800 */
[----:B------:R-:W-:Y:S01]  /*7f90*/  ULDC UR39, c[0x0][0x638] ;  /* 0x00018e0000277ab9 */ /* 0x000fe20000000800 */
[----:B------:R-:W-:Y:S01]  /*7fa0*/  UMOV UR28, UR34 ;  /* 0x00000022001c7c82 */ /* 0x000fe20008000000 */
[----:B------:R-:W-:Y:S07]  /*7fb0*/  @!P0 BRA `(.L_x_171) ;  /* 0x0000000000288947 */ /* 0x000fee0003800000 */
        /* <DEDUP_REMOVED lines=10> */
.L_x_171:
[----:B------:R-:W-:Y:S01]  /*8060*/  USHF.R.U64 UR4, UR28, UR38, UR29 ;  /* 0x000000261c047299 */ /* 0x000fe2000800121d */
[----:B------:R-:W-:Y:S01]  /*8070*/  IMAD.MOV.U32 R12, RZ, RZ, 0x1 ;  /* 0x00000001ff0c7424 */ /* 0x000fe200078e00ff */
[----:B------:R-:W-:Y:S01]  /*8080*/  ULOP3.LUT UR25, UR25, UR37, URZ, 0xc0, !UPT ;  /* 0x0000002519197292 */ /* 0x000fe2000f8ec03f */
[----:B------:R-:W-:Y:S01]  /*8090*/  IMAD.U32 R0, RZ, RZ, UR6 ;  /* 0x00000006ff007e24 */ /* 0x000fe2000f8e00ff */
[----:B------:R-:W-:Y:S02]  /*80a0*/  UIADD3 UR5, -UR4, URZ, URZ ;  /* 0x0000003f04057290 */ /* 0x000fe4000fffe13f */
[----:B------:R-:W-:Y:S02]  /*80b0*/  @UP2 UIMAD UR36, UR40, UR35, UR33 ;  /* 0x00000023282422a4 */ /* 0x000fe4000f8e0221 */
[----:B------:R-:W-:Y:S02]  /*80c0*/  ULOP3.LUT UR17, UR16, UR17, URZ, 0xc0, !UPT ;  /* 0x0000001110117292 */ /* 0x000fe4000f8ec03f */
[----:B------:R-:W-:-:S02]  /*80d0*/  UIMAD UR4, UR24, UR4, UR25 ;  /* 0x00000004180472a4 */ /* 0x000fc4000f8e0219 */
        /* <DEDUP_REMOVED lines=8> */
.L_x_169:
[----:B------:R-:W-:Y:S01]  /*8160*/  UIADD3 UR9, UR31, UR9, URZ ;  /* 0x000000091f097290 */ /* 0x000fe2000fffe03f */
[----:B------:R-:W-:Y:S02]  /*8170*/  LOP3.LUT P0, RZ, R12, 0xff, RZ, 0xc0, !PT ;  /* 0x000000ff0cff7812 */ /* 0x000fe4000780c0ff */
[----:B------:R-:W-:Y:S01]  /*8180*/  LOP3.LUT R148, R148, 0x1, RZ, 0x3c, !PT ;  /* 0x0000000194947812 */ /* 0x000fe200078e3cff */
[----:B------:R-:W-:Y:S02]  /*8190*/  USHF.R.U32.HI UR4, URZ, 0x2, UR9 ;  /* 0x000000023f047899 */ /* 0x000fe40008011609 */
[----:B------:R-:W-:Y:S02]  /*81a0*/  UISETP.GT.U32.AND UP0, UPT, UR9, 0x3, UPT ;  /* 0x000000030900788c */ /* 0x000fe4000bf04070 */
[----:B------:R-:W-:Y:S02]  /*81b0*/  ULOP3.LUT UR4, UR4, 0x1, URZ, 0xc0, !UPT ;  /* 0x0000000104047892 */ /* 0x000fe4000f8ec03f */
[----:B------:R-:W-:-:S02]  /*81c0*/  UISETP.LT.U32.AND UP0, UPT, UR31, 0x4, UP0 ;  /* 0x000000041f00788c */ /* 0x000fc40008701070 */
[----:B------:R-:W-:Y:S02]  /*81d0*/  UISETP.NE.U32.AND UP1, UPT, UR4, 0x1, UPT ;  /* 0x000000010400788c */ /* 0x000fe4000bf25070 */
[----:B------:R-:W-:Y:S02]  /*81e0*/  USEL UR5, URZ, 0x1, !UP0 ;  /* 0x000000013f057887 */ /* 0x000fe4000c000000 */
[----:B------:R-:W-:Y:S02]  /*81f0*/  UISETP.GT.U32.AND UP1, UPT, UR31, 0x3, !UP1 ;  /* 0x000000031f00788c */ /* 0x000fe4000cf24070 */
[----:B------:R-:W-:Y:S02]  /*8200*/  ULOP3.LUT UR9, UR9, 0x3, URZ, 0xc0, !UPT ;  /* 0x0000000309097892 */ /* 0x000fe4000f8ec03f */
[----:B------:R-:W-:-:S04]  /*8210*/  USEL UR4, URZ, 0x1, !UP1 ;  /* 0x000000013f047887 */ /* 0x000fc8000c800000 */
[----:B------:R-:W-:Y:S01]  /*8220*/  ULOP3.LUT UR11, UR4, UR11, UR5, 0x96, !UPT ;  /* 0x0000000b040b7292 */ /* 0x000fe2000f8e9605 */
[----:B------:R-:W-:Y:S11]  /*8230*/  @P0 BRA `(.L_x_172) ;  /* 0xffffff9400340947 */ /* 0x000ff6000383ffff */
[----:B------:R-:W-:Y:S05]  /*8240*/  EXIT ;  /* 0x000000000000794d */ /* 0x000fea0003800000 */
.L_x_16:
[----:B------:R-:W-:-:S08]  /*8250*/  ISETP.NE.AND P0, PT, RZ, UR6, PT ;  /* 0x00000006ff007c0c */ /* 0x000fd0000bf05270 */
[----:B--23-5:R-:W0:-:S00]  /*8260*/  USETMAXREG.DEALLOC.CTAPOOL 0x28 ;  /* 0x00000028000079c8 */ /* 0x02ce0000080e0500 */
[----:B------:R-:W-:Y:S05]  /*8270*/  @P0 EXIT ;  /* 0x000000000000094d */ /* 0x000fea0003800000 */
[----:B0-----:R-:W-:Y:S01]  /*8280*/  LOP3.LUT P0, RZ, R13, 0xff, RZ, 0xc0, !PT ;  /* 0x000000ff0dff7812 */ /* 0x001fe2000780c0ff */
[----:B------:R-:W-:Y:S02]  /*8290*/  IMAD.MOV.U32 R11, RZ, RZ, 0x1 ;  /* 0x00000001ff0b7424 */ /* 0x000fe400078e00ff */
[----:B------:R-:W-:-:S10]  /*82a0*/  IMAD.MOV.U32 R10, RZ, RZ, RZ ;  /* 0x000000ffff0a7224 */ /* 0x000fd400078e00ff */
[----:B------:R-:W-:Y:S05]  /*82b0*/  @!P0 BRA `(.L_x_173) ;  /* 0x0000000c002c8947 */ /* 0x000fea0003800000 */
[----:B------:R-:W0:Y:S01]  /*82c0*/  S2R R14, SR_CgaCtaId ;  /* 0x00000000000e7919 */ /* 0x000e220000008800 */
[----:B------:R-:W-:Y:S01]  /*82d0*/  LOP3.LUT P0, RZ, R8, 0x1f, RZ, 0xc0, !PT ;  /* 0x0000001f08ff7812 */ /* 0x000fe2000780c0ff */
[----:B------:R-:W-:Y:S01]  /*82e0*/  ULDC UR5, c[0x0][0x658] ;  /* 0x0001960000057ab9 */ /* 0x000fe20000000800 */
[----:B------:R-:W-:Y:S01]  /*82f0*/  UMOV UR6, 0xffffffff ;  /* 0xffffffff00067882 */ /* 0x000fe20000000000 */
[----:B------:R-:W-:Y:S01]  /*8300*/  BSSY B0, `(.L_x_173) ;  /* 0x00000c6000007945 */ /* 0x000fe20003800000 */
[----:B------:R-:W-:Y:S01]  /*8310*/  USHF.L.U32 UR6, UR6, UR5, URZ ;  /* 0x0000000506067299 */ /* 0x000fe2000800063f */
[C---:B------:R-:W-:Y:S01]  /*8320*/  ISETP.NE.AND P3, PT, R9.reuse, RZ, PT ;  /* 0x000000ff0900720c */ /* 0x040fe20003f65270 */
[----:B------:R-:W-:Y:S01]  /*8330*/  IMAD.MOV.U32 R12, RZ, RZ, 0x1 ;  /* 0x00000001ff0c7424 */ /* 0x000fe200078e00ff */
[----:B------:R-:W-:Y:S01]  /*8340*/  ISETP.NE.OR P0, PT, R9, RZ, !P0 ;  /* 0x000000ff0900720c */ /* 0x000fe20004705670 */
[----:B------:R-:W-:Y:S01]  /*8350*/  IMAD.MOV.U32 R11, RZ, RZ, 0x1 ;  /* 0x00000001ff0b7424 */ /* 0x000fe200078e00ff */
[----:B------:R-:W-:Y:S01]  /*8360*/  ULDC UR4, c[0x0][0x600] ;  /* 0x0001800000047ab9 */ /* 0x000fe20000000800 */
[----:B------:R-:W-:Y:S01]  /*8370*/  IMAD.MOV.U32 R10, RZ, RZ, RZ ;  /* 0x000000ffff0a7224 */ /* 0x000fe200078e00ff */
[----:B------:R-:W-:Y:S01]  /*8380*/  UMOV UR8, 0x1 ;  /* 0x0000000100087882 */ /* 0x000fe20000000000 */
[----:B------:R-:W-:-:S02]  /*8390*/  UIADD3 UR26, UR14, 0x1, URZ ;  /* 0x000000010e1a7890 */ /* 0x000fc4000fffe03f */
[----:B------:R-:W-:Y:S02]  /*83a0*/  ULOP3.LUT UR27, UR7, 0x2, URZ, 0xfc, !UPT ;  /* 0x00000002071b7892 */ /* 0x000fe4000f8efc3f */
[----:B------:R-:W-:Y:S02]  /*83b0*/  UIADD3 UR4, UR4, -0x1, URZ ;  /* 0xffffffff04047890 */ /* 0x000fe4000fffe03f */
[----:B------:R-:W-:Y:S02]  /*83c0*/  USHF.L.U32 UR5, UR8, UR5, URZ ;  /* 0x0000000508057299 */ /* 0x000fe4000800063f */
[----:B------:R-:W-:Y:S01]  /*83d0*/  ULOP3.LUT UR6, URZ, UR6, URZ, 0x33, !UPT ;  /* 0x000000063f067292 */ /* 0x000fe2000f8e333f */
[----:B------:R-:W-:Y:S01]  /*83e0*/  ULDC.64 UR24, c[0x0][0x198] ;  /* 0x0000660000187ab9 */ /* 0x000fe20000000a00 */
[C---:B0-----:R-:W-:Y:S02]  /*83f0*/  IMAD.SHL.U32 R13, R14.reuse, 0x40, RZ ;  /* 0x000000400e0d7824 */ /* 0x041fe400078e00ff */
[----:B------:R-:W-:-:S03]  /*8400*/  IMAD.SHL.U32 R14, R14, 0x800, RZ ;  /* 0x000008000e0e7824 */ /* 0x000fc600078e00ff */
[----:B------:R-:W-:Y:S02]  /*8410*/  LOP3.LUT R13, R13, 0x40, RZ, 0xc0, !PT ;  /* 0x000000400d0d7812 */ /* 0x000fe400078ec0ff */
[----:B------:R-:W-:-:S07]  /*8420*/  LOP3.LUT R14, R14, 0x800, RZ, 0xc0, !PT ;  /* 0x000008000e0e7812 */ /* 0x000fce00078ec0ff */
.L_x_185:
[----:B------:R-:W-:-:S03]  /*8430*/  UMOV UR8, 0xffffffff ;  /* 0xffffffff00087882 */ /* 0x000fc60000000000 */
[----:B------:R-:W-:Y:S05]  /*8440*/  BRA.DIV UR8, `(.L_x_174) ;  /* 0x0000000e08e47947 */ /* 0x000fea000b800000 */
[----:B------:R-:W-:-:S13]  /*8450*/  ELECT P1, URZ, PT ;  /* 0x00000000003f782f */ /* 0x000fda0003820000 */
.L_x_198:
[----:B------:R-:W0:Y:S01]  /*8460*/  LDC R6, c[0x0][0x28c] ;  /* 0x0000a300ff067b82 */ /* 0x000e220000000800 */
[----:B------:R-:W-:Y:S01]  /*8470*/  BSSY B1, `(.L_x_175) ;  /* 0x000003a000017945 */ /* 0x000fe20003800000 */
[----:B0-----:R-:W-:-:S13]  /*8480*/  ISETP.LT.OR P1, PT, R6, 0x1, !P1 ;  /* 0x000000010600780c */ /* 0x001fda0004f21670 */
[----:B------:R-:W-:Y:S05]  /*8490*/  @P1 BRA `(.L_x_176) ;  /* 0x0000000000dc1947 */ /* 0x000fea0003800000 */
[----:B------:R-:W-:Y:S02]  /*84a0*/  IMAD R8, R4, 0x80, R13 ;  /* 0x0000008004087824 */ /* 0x000fe400078e020d */
[----:B------:R-:W-:Y:S02]  /*84b0*/  IMAD.SHL.U32 R9, R5, 0x40, RZ ;  /* 0x0000004005097824 */ /* 0x000fe400078e00ff */
[----:B------:R-:W-:Y:S02]  /*84c0*/  IMAD.MOV.U32 R17, RZ, RZ, RZ ;  /* 0x000000ffff117224 */ /* 0x000fe400078e00ff */
[----:B------:R-:W-:Y:S02]  /*84d0*/  IMAD.U32 R18, RZ, RZ, UR26 ;  /* 0x0000001aff127e24 */ /* 0x000fe4000f8e00ff */
[----:B------:R-:W-:Y:S02]  /*84e0*/  IMAD.MOV.U32 R4, RZ, RZ, R11 ;  /* 0x000000ffff047224 */ /* 0x000fe400078e000b */
[----:B------:R-:W-:-:S07]  /*84f0*/  IMAD.MOV.U32 R5, RZ, RZ, R10 ;  /* 0x000000ffff057224 */ /* 0x000fce00078e000a */
.L_x_180:
[----:B------:R-:W0:Y:S01]  /*8500*/  S2R R7, SR_CgaCtaId ;  /* 0x0000000000077919 */ /* 0x000e220000008800 */
[----:B------:R-:W-:-:S04]  /*8510*/  MOV R6, 0x400 ;  /* 0x0000040000067802 */ /* 0x000fc80000000f00 */
[----:B0-----:R-:W-:Y:S02]  /*8520*/  LEA R16, R7, R6, 0x18 ;  /* 0x0000000607107211 */ /* 0x001fe400078ec0ff */
[----:B------:R-:W-:Y:S01]  /*8530*/  SHF.L.U32 R6, R4, 0x1f, RZ ;  /* 0x0000001f04067819 */ /* 0x000fe200000006ff */
[----:B------:R-:W0:Y:S02]  /*8540*/  @!P3 LDC R7, c[0x0][0x500] ;  /* 0x00014000ff07bb82 */ /* 0x000e240000000800 */
[----:B------:R-:W-:-:S04]  /*8550*/  IMAD R15, R5, 0x8, R16 ;  /* 0x00000008050f7824 */ /* 0x000fc800078e0210 */
[----:B------:R-:W1:Y:S02]  /*8560*/  SYNCS.PHASECHK.TRANS64.TRYWAIT P1, [R15+URZ+0x20], R6 ;  /* 0x000020060f0075a7 */ /* 0x000e64000802017f */
[----:B-1----:R-:W-:Y:S05]  /*8570*/  @!P1 BRA `(.L_x_177) ;  /* 0x0000000c00b89947 */ /* 0x002fea0003800000 */
.L_x_199:
[----:B------:R-:W-:Y:S01]  /*8580*/  UPRMT UR8, UR27, 0x9910, URZ ;  /* 0x000099101b087896 */ /* 0x000fe2000800003f */
[----:B0-----:R0:W-:Y:S03]  /*8590*/  @!P3 SYNCS.ARRIVE.TRANS64 RZ, [R15+URZ], R7 ;  /* 0x000000070fffb9a7 */ /* 0x0011e6000800003f */
[----:B------:R-:W-:-:S06]  /*85a0*/  UISETP.NE.AND UP0, UPT, UR8, 0x2, UPT ;  /* 0x000000020800788c */ /* 0x000fcc000bf05270 */
[----:B------:R-:W-:-:S13]  /*85b0*/  PLOP3.LUT P1, PT, PT, PT, UP0, 0x80, 0x0 ;  /* 0x000000000000781c */ /* 0x000fda0003f2f008 */
[----:B0-----:R-:W-:Y:S05]  /*85c0*/  @P1 BRA `(.L_x_178) ;  /* 0x0000000000041947 */ /* 0x001fea0003800000 */
[----:B------:R-:W-:Y:S01]  /*85d0*/  BPT.TRAP 0x1 ;  /* 0x000000040000795c */ /* 0x000fe20000300000 */
.L_x_178:
[----:B------:R-:W-:Y:S05]  /*85e0*/  @P0 BRA `(.L_x_179) ;  /* 0x0000000000040947 */ /* 0x000fea0003800000 */
[----:B------:R-:W-:Y:S01]  /*85f0*/  BPT.TRAP 0x1 ;  /* 0x000000040000795c */ /* 0x000fe20000300000 */
.L_x_179:
[C---:B-1----:R-:W-:Y:S01]  /*8600*/  IMAD R6, R5.reuse, 0x800, R16 ;  /* 0x0000080005067824 */ /* 0x042fe200078e0210 */
[----:B------:R-:W-:Y:S01]  /*8610*/  R2UR UR15, R16 ;  /* 0x00000000100f72ca */ /* 0x000fe200000e0000 */
[----:B------:R-:W-:Y:S01]  /*8620*/  IMAD R7, R5, 0x1000, R14 ;  /* 0x0000100005077824 */ /* 0x000fe200078e020e */
[----:B------:R-:W-:Y:S01]  /*8630*/  R2UR UR22, R9 ;  /* 0x00000000091672ca */ /* 0x000fe200000e0000 */
[----:B------:R-:W-:Y:S01]  /*8640*/  VIADD R18, R18, 0xffffffff ;  /* 0xffffffff12127836 */ /* 0x000fe20000000000 */
[----:B------:R-:W-:Y:S01]  /*8650*/  R2UR UR8, R6 ;  /* 0x00000000060872ca */ /* 0x000fe200000e0000 */
[----:B------:R-:W-:Y:S01]  /*8660*/  UIADD3 UR16, UP0, UR24, 0xf0, URZ ;  /* 0x000000f018107890 */ /* 0x000fe2000ff1e03f */
[----:B------:R-:W-:Y:S01]  /*8670*/  R2UR UR11, R7 ;  /* 0x00000000070b72ca */ /* 0x000fe200000e0000 */
[----:B------:R-:W-:Y:S01]  /*8680*/  UIADD3 UR28, UP1, UR24, 0x1f0, URZ ;  /* 0x000001f0181c7890 */ /* 0x000fe2000ff3e03f */
[----:B------:R-:W-:Y:S01]  /*8690*/  R2UR UR9, R15 ;  /* 0x000000000f0972ca */ /* 0x000fe200000e0000 */
[----:B------:R-:W-:Y:S01]  /*86a0*/  UIADD3.X UR17, URZ, UR25, URZ, UP0, !UPT ;  /* 0x000000193f117290 */ /* 0x000fe200087fe43f */
[----:B------:R-:W-:Y:S01]  /*86b0*/  R2UR UR10, R17 ;  /* 0x00000000110a72ca */ /* 0x000fe200000e0000 */
[----:B------:R-:W-:Y:S01]  /*86c0*/  VIADD R5, R5, 0x1 ;  /* 0x0000000105057836 */ /* 0x000fe20000000000 */
[----:B------:R-:W-:Y:S01]  /*86d0*/  R2UR UR12, R0 ;  /* 0x00000000000c72ca */ /* 0x000fe200000e0000 */
[----:B------:R-:W-:Y:S01]  /*86e0*/  UIADD3.X UR29, URZ, UR25, URZ, UP1, !UPT ;  /* 0x000000193f1d7290 */ /* 0x000fe20008ffe43f */
[----:B------:R-:W-:Y:S01]  /*86f0*/  R2UR UR23, R8 ;  /* 0x00000000081772ca */ /* 0x000fe200000e0000 */
[----:B------:R-:W-:Y:S01]  /*8700*/  UMOV UR18, 0x0 ;  /* 0x0000000000127882 */ /* 0x000fe20000000000 */
[----:B------:R-:W-:Y:S01]  /*8710*/  ISETP.GT.AND P2, PT, R18, 0x1, PT ;  /* 0x000000011200780c */ /* 0x000fe20003f44270 */
[----:B------:R-:W-:Y:S01]  /*8720*/  UIADD3 UR8, UR8, 0x180, URZ ;  /* 0x0000018008087890 */ /* 0x000fe2000fffe03f */
[----:B------:R-:W-:Y:S01]  /*8730*/  ISETP.NE.AND P1, PT, R5, 0x4, PT ;  /* 0x000000040500780c */ /* 0x000fe20003f25270 */
[----:B------:R-:W-:Y:S01]  /*8740*/  UIADD3 UR15, UR15, 0x2180, UR11 ;  /* 0x000021800f0f7890 */ /* 0x000fe2000fffe00b */
[----:B------:R-:W-:Y:S01]  /*8750*/  VIADD R17, R17, 0x20 ;  /* 0x0000002011117836 */ /* 0x000fe20000000000 */
[----:B------:R-:W-:Y:S01]  /*8760*/  UMOV UR19, 0x10000000 ;  /* 0x1000000000137882 */ /* 0x000fe20000000000 */
[----:B------:R-:W-:Y:S01]  /*8770*/  UMOV UR11, UR22 ;  /* 0x00000016000b7c82 */ /* 0x000fe20008000000 */
[----:B------:R-:W-:Y:S01]  /*8780*/  UMOV UR30, 0x30000 ;  /* 0x00030000001e7882 */ /* 0x000fe20000000000 */
[----:B------:R-:W-:-:S02]  /*8790*/  SEL R7, RZ, 0x1, P1 ;  /* 0x00000001ff077807 */ /* 0x000fc40000800000 */
[----:B------:R0:W-:Y:S01]  /*87a0*/  UTMALDG.3D [UR8], [UR16], desc[UR18] ;  /* 0x00001208100075b4 */ /* 0x0001e20008011000 */
[----:B------:R-:W-:Y:S02]  /*87b0*/  SEL R5, R5, RZ, P1 ;  /* 0x000000ff05057207 */ /* 0x000fe40000800000 */
[----:B------:R-:W-:Y:S01]  /*87c0*/  LOP3.LUT R4, R4, R7, RZ, 0x3c, !PT ;  /* 0x0000000704047212 */ /* 0x000fe200078e3cff */
[----:B0-----:R-:W-:Y:S01]  /*87d0*/  UMOV UR11, UR23 ;  /* 0x00000017000b7c82 */ /* 0x001fe20008000000 */
[----:B------:R-:W-:Y:S02]  /*87e0*/  UMOV UR8, UR15 ;  /* 0x0000000f00087c82 */ /* 0x000fe40008000000 */
[----:B------:R0:W-:Y:S02]  /*87f0*/  UTMALDG.3D.MULTICAST [UR8], [UR28], UR30, desc[UR18] ;  /* 0x000012081c0073b4 */ /* 0x0001e4000801181e */
[----:B0-----:R-:W-:Y:S05]  /*8800*/  @P2 BRA `(.L_x_180) ;  /* 0xfffffffc003c2947 */ /* 0x001fea000383ffff */
.L_x_176:
[----:B------:R-:W-:Y:S05]  /*8810*/  BSYNC B1 ;  /* 0x0000000000017941 */ /* 0x000fea0003800000 */
.L_x_175:
[----:B------:R-:W-:Y:S01]  /*8820*/  LOP3.LUT P4, RZ, R12, 0xff, RZ, 0xc0, !PT ;  /* 0x000000ff0cff7812 */ /* 0x000fe2000788c0ff */
[----:B------:R-:W-:Y:S01]  /*8830*/  VIADD R10, R10, UR14 ;  /* 0x0000000e0a0a7c36 */ /* 0x000fe20008000000 */
[----:B------:R-:W-:Y:S01]  /*8840*/  ULDC.64 UR8, c[0x0][0x650] ;  /* 0x0001940000087ab9 */ /* 0x000fe20000000a00 */
[----:B------:R-:W-:Y:S01]  /*8850*/  BSSY B1, `(.L_x_181) ;  /* 0x000006e000017945 */ /* 0x000fe20003800000 */
[----:B------:R-:W-:Y:S02]  /*8860*/  PRMT R6, RZ, 0x7610, R6 ;  /* 0x00007610ff067816 */ /* 0x000fe40000000006 */
[----:B------:R-:W-:Y:S02]  /*8870*/  SHF.R.U32.HI R0, RZ, 0x2, R10 ;  /* 0x00000002ff007819 */ /* 0x000fe4000001160a */
[----:B------:R-:W-:Y:S02]  /*8880*/  ISETP.GT.U32.AND P1, PT, R10, 0x3, PT ;  /* 0x000000030a00780c */ /* 0x000fe40003f24070 */
[----:B------:R-:W-:-:S02]  /*8890*/  LOP3.LUT R0, R0, 0x1, RZ, 0xc0, !PT ;  /* 0x0000000100007812 */ /* 0x000fc400078ec0ff */
[----:B------:R-:W-:Y:S01]  /*88a0*/  LOP3.LUT R10, R10, 0x3, RZ, 0xc0, !PT ;  /* 0x000000030a0a7812 */ /* 0x000fe200078ec0ff */
[----:B------:R-:W0:Y:S01]  /*88b0*/  @P4 S2R R5, SR_CgaCtaId ;  /* 0x0000000000054919 */ /* 0x000e220000008800 */
[----:B------:R-:W-:Y:S02]  /*88c0*/  @P4 MOV R4, 0x400 ;  /* 0x0000040000044802 */ /* 0x000fe40000000f00 */
[----:B------:R-:W-:Y:S02]  /*88d0*/  ISETP.NE.U32.AND P2, PT, R0, 0x1, PT ;  /* 0x000000010000780c */ /* 0x000fe40003f45070 */
[----:B------:R-:W-:Y:S02]  /*88e0*/  PRMT R12, RZ, 0x7610, R12 ;  /* 0x00007610ff0c7816 */ /* 0x000fe4000000000c */
[----:B0-----:R-:W-:Y:S01]  /*88f0*/  @P4 LEA R4, R5, R4, 0x18 ;  /* 0x0000000405044211 */ /* 0x001fe200078ec0ff */
[----:B------:R-:W-:-:S03]  /*8900*/  IMAD.U32 R5, RZ, RZ, UR14 ;  /* 0x0000000eff057e24 */ /* 0x000fc6000f8e00ff */
[----:B------:R0:W-:Y:S01]  /*8910*/  @P4 SYNCS.ARRIVE.TRANS64.A1T0 RZ, [R4+URZ+0x78], RZ ;  /* 0x000078ff04ff49a7 */ /* 0x0001e2000810003f */
[----:B------:R-:W-:Y:S02]  /*8920*/  IADD3 R2, P4, R2, UR20, RZ ;  /* 0x0000001402027c10 */ /* 0x000fe4000ff9e0ff */
[----:B------:R-:W-:Y:S02]  /*8930*/  ISETP.LT.U32.AND P1, PT, R5, 0x4, P1 ;  /* 0x000000040500780c */ /* 0x000fe40000f21070 */
[----:B------:R-:W-:Y:S02]  /*8940*/  IADD3.X R3, R3, UR13, RZ, P4, !PT ;  /* 0x0000000d03037c10 */ /* 0x000fe4000a7fe4ff */
[----:B------:R-:W-:Y:S02]  /*8950*/  ISETP.GE.U32.AND P4, PT, R2, UR8, PT ;  /* 0x0000000802007c0c */ /* 0x000fe4000bf86070 */
[----:B------:R-:W-:Y:S02]  /*8960*/  SEL R0, RZ, 0x1, !P1 ;  /* 0x00000001ff007807 */ /* 0x000fe40004800000 */
[----:B------:R-:W-:-:S02]  /*8970*/  ISETP.GE.U32.AND.EX P1, PT, R3, UR9, PT, P4 ;  /* 0x0000000903007c0c */ /* 0x000fc4000bf26140 */
[----:B------:R-:W-:Y:S01]  /*8980*/  ISETP.GT.U32.AND P2, PT, R5, 0x3, !P2 ;  /* 0x000000030500780c */ /* 0x000fe20005744070 */
[----:B------:R-:W-:-:S03]  /*8990*/  IMAD.MOV.U32 R5, RZ, RZ, -0x1 ;  /* 0xffffffffff057424 */ /* 0x000fc600078e00ff */
[----:B0-----:R-:W-:-:S04]  /*89a0*/  SEL R4, RZ, 0x1, !P2 ;  /* 0x00000001ff047807 */ /* 0x001fc80005000000 */
[----:B------:R-:W-:Y:S01]  /*89b0*/  LOP3.LUT R11, R4, R11, R0, 0x96, !PT ;  /* 0x0000000b040b7212 */ /* 0x000fe200078e9600 */
[----:B------:R-:W-:Y:S02]  /*89c0*/  IMAD.MOV.U32 R4, RZ, RZ, -0x1 ;  /* 0xffffffffff047424 */ /* 0x000fe400078e00ff */
[----:B------:R-:W-:Y:S01]  /*89d0*/  IMAD.MOV.U32 R0, RZ, RZ, -0x1 ;  /* 0xffffffffff007424 */ /* 0x000fe200078e00ff */
[----:B------:R-:W-:Y:S06]  /*89e0*/  @P1 BRA `(.L_x_182) ;  /* 0x0000000400501947 */ /* 0x000fec0003800000 */
[----:B------:R-:W0:Y:S01]  /*89f0*/  S2UR UR8, SR_CTAID.X ;  /* 0x00000000000879c3 */ /* 0x000e220000002500 */
[----:B------:R-:W-:Y:S01]  /*8a00*/  ULDC.64 UR10, c[0x0][0x628] ;  /* 0x00018a00000a7ab9 */ /* 0x000fe20000000a00 */
[----:B------:R-:W-:Y:S01]  /*8a10*/  ULDC UR9, c[0x0][0x150] ;  /* 0x0000540000097ab9 */ /* 0x000fe20000000800 */
[----:B------:R-:W-:Y:S01]  /*8a20*/  ISETP.NE.U32.AND P1, PT, RZ, UR10, PT ;  /* 0x0000000aff007c0c */ /* 0x000fe2000bf25070 */
[----:B------:R-:W-:Y:S01]  /*8a30*/  ULDC UR12, c[0x0][0x630] ;  /* 0x00018c00000c7ab9 */ /* 0x000fe20000000800 */
[----:B------:R-:W-:Y:S01]  /*8a40*/  ULDC UR16, c[0x0][0x154] ;  /* 0x0000550000107ab9 */ /* 0x000fe20000000800 */
[----:B------:R-:W-:Y:S01]  /*8a50*/  IMAD.MOV.U32 R4, RZ, RZ, R2 ;  /* 0x000000ffff047224 */ /* 0x000fe200078e0002 */
[----:B------:R-:W-:Y:S01]  /*8a60*/  ISETP.NE.AND.EX P1, PT, RZ, UR11, PT, P1 ;  /* 0x0000000bff007c0c */ /* 0x000fe2000bf25310 */
[----:B------:R-:W1:Y:S01]  /*8a70*/  S2UR UR15, SR_CTAID.Y ;  /* 0x00000000000f79c3 */ /* 0x000e620000002600 */
[----:B------:R-:W-:Y:S01]  /*8a80*/  IMAD.MOV.U32 R5, RZ, RZ, R3 ;  /* 0x000000ffff057224 */ /* 0x000fe200078e0003 */
[----:B0-----:R-:W-:-:S05]  /*8a90*/  I2FP.F32.U32 R0, UR8 ;  /* 0x0000000800007c45 */ /* 0x001fca0008201000 */
[----:B------:R-:W-:-:S05]  /*8aa0*/  FMUL R16, R0, UR9 ;  /* 0x0000000900107c20 */ /* 0x000fca0008400000 */
[----:B------:R-:W-:Y:S05]  /*8ab0*/  @!P1 BRA `(.L_x_183) ;  /* 0x0000000000289947 */ /* 0x000fea0003800000 */
[----:B------:R-:W-:Y:S02]  /*8ac0*/  ULDC UR9, c[0x0][0x634] ;  /* 0x00018d0000097ab9 */ /* 0x000fe40000000800 */
[----:B------:R-:W-:-:S05]  /*8ad0*/  IADD3 R9, P1, R2, UR9, RZ ;  /* 0x0000000902097c10 */ /* 0x000fca000ff3e0ff */
[----:B------:R-:W-:-:S04]  /*8ae0*/  IMAD.X R15, RZ, RZ, R3, P1 ;  /* 0x000000ffff0f7224 */ /* 0x000fc800008e0603 */
[----:B------:R-:W-:-:S04]  /*8af0*/  IMAD.WIDE.U32 R6, R15, UR10, RZ ;  /* 0x0000000a0f067c25 */ /* 0x000fc8000f8e00ff */
[----:B------:R-:W-:-:S04]  /*8b00*/  IMAD.WIDE.U32 R6, P1, R9, UR11, R6 ;  /* 0x0000000b09067c25 */ /* 0x000fc8000f820006 */
[----:B------:R-:W-:-:S04]  /*8b10*/  IMAD.WIDE.U32 R8, R9, UR10, RZ ;  /* 0x0000000a09087c25 */ /* 0x000fc8000f8e00ff */
[----:B------:R-:W-:Y:S01]  /*8b20*/  IMAD.X R5, RZ, RZ, RZ, P1 ;  /* 0x000000ffff057224 */ /* 0x000fe200008e06ff */
[----:B------:R-:W-:Y:S01]  /*8b30*/  IADD3 RZ, P1, R9, R6, RZ ;  /* 0x0000000609ff7210 */ /* 0x000fe20007f3e0ff */
[----:B------:R-:W-:-:S04]  /*8b40*/  IMAD.MOV.U32 R4, RZ, RZ, R7 ;  /* 0x000000ffff047224 */ /* 0x000fc800078e0007 */
[----:B------:R-:W-:-:S08]  /*8b50*/  IMAD.WIDE.U32.X R4, R15, UR11, R4, P1 ;  /* 0x0000000b0f047c25 */ /* 0x000fd000088e0404 */
.L_x_183:
[--C-:B------:R-:W-:Y:S01]  /*8b60*/  SHF.R.U64 R0, R4, UR12, R5.reuse ;  /* 0x0000000c04007c19 */ /* 0x100fe20008001205 */
[----:B------:R-:W0:Y:S01]  /*8b70*/  F2I.U32.TRUNC.NTZ R16, R16 ;  /* 0x0000001000107305 */ /* 0x000e22000020f000 */
[----:B------:R-:W-:Y:S01]  /*8b80*/  SHF.R.U32.HI R4, RZ, UR12, R5 ;  /* 0x0000000cff047c19 */ /* 0x000fe20008011605 */
[----:B------:R-:W-:Y:S01]  /*8b90*/  ULDC.64 UR10, c[0x0][0x620] ;  /* 0x00018800000a7ab9 */ /* 0x000fe20000000a00 */
[----:B------:R-:W-:Y:S01]  /*8ba0*/  IADD3 R7, P1, RZ, -R0, RZ ;  /* 0x80000000ff077210 */ /* 0x000fe20007f3e0ff */
[----:B------:R-:W2:Y:S01]  /*8bb0*/  LDC R15, c[0x0][0x610] ;  /* 0x00018400ff0f7b82 */ /* 0x000ea20000000800 */
[----:B-1----:R-:W-:Y:S01]  /*8bc0*/  I2FP.F32.U32 R6, UR15 ;  /* 0x0000000f00067c45 */ /* 0x002fe20008201000 */
[----:B------:R-:W-:Y:S01]  /*8bd0*/  ULDC UR12, c[0x0][0x658] ;  /* 0x00019600000c7ab9 */ /* 0x000fe20000000800 */
[----:B------:R-:W-:Y:S01]  /*8be0*/  ULDC UR18, c[0x0][0x648] ;  /* 0x0001920000127ab9 */ /* 0x000fe20000000800 */
[----:B------:R-:W-:Y:S02]  /*8bf0*/  IMAD.X R4, RZ, RZ, ~R4, P1 ;  /* 0x000000ffff047224 */ /* 0x000fe400008e0e04 */
[----:B------:R-:W-:Y:S01]  /*8c00*/  FMUL R8, R6, UR16 ;  /* 0x0000001006087c20 */ /* 0x000fe20008400000 */
[----:B------:R-:W-:Y:S01]  /*8c10*/  ULDC.64 UR16, c[0x0][0x640] ;  /* 0x0001900000107ab9 */ /* 0x000fe20000000a00 */
[----:B------:R-:W-:Y:S01]  /*8c20*/  IMAD R6, R4, UR10, RZ ;  /* 0x0000000a04067c24 */ /* 0x000fe2000f8e02ff */
[----:B------:R-:W-:Y:S01]  /*8c30*/  ISETP.NE.U32.AND P1, PT, RZ, UR16, PT ;  /* 0x00000010ff007c0c */ /* 0x000fe2000bf25070 */
[C---:B------:R-:W-:Y:S01]  /*8c40*/  IMAD.WIDE.U32 R4, R7.reuse, UR10, R2 ;  /* 0x0000000a07047c25 */ /* 0x040fe2000f8e0002 */
[----:B0-----:R-:W-:Y:S01]  /*8c50*/  R2UR UR9, R16 ;  /* 0x00000000100972ca */ /* 0x001fe200000e0000 */
[----:B------:R-:W0:Y:S01]  /*8c60*/  F2I.U32.TRUNC.NTZ R8, R8 ;  /* 0x0000000800087305 */ /* 0x000e22000020f000 */
[----:B------:R-:W-:Y:S01]  /*8c70*/  ULDC UR10, c[0x0][0x618] ;  /* 0x00018600000a7ab9 */ /* 0x000fe20000000800 */
[----:B------:R-:W-:Y:S01]  /*8c80*/  IMAD R7, R7, UR11, R6 ;  /* 0x0000000b07077c24 */ /* 0x000fe2000f8e0206 */
[----:B------:R-:W-:-:S03]  /*8c90*/  ISETP.NE.AND.EX P1, PT, RZ, UR17, PT, P1 ;  /* 0x00000011ff007c0c */ /* 0x000fc6000bf25310 */
[----:B------:R-:W-:-:S05]  /*8ca0*/  IMAD.IADD R5, R5, 0x1, R7 ;  /* 0x0000000105057824 */ /* 0x000fca00078e0207 */
[--C-:B------:R-:W-:Y:S02]  /*8cb0*/  SHF.R.U64 R16, R4, UR10, R5.reuse ;  /* 0x0000000a04107c19 */ /* 0x100fe40008001205 */
[----:B------:R-:W-:Y:S01]  /*8cc0*/  SHF.R.U32.HI R5, RZ, UR10, R5 ;  /* 0x0000000aff057c19 */ /* 0x000fe20008011605 */
[----:B------:R-:W-:Y:S01]  /*8cd0*/  ULDC UR10, c[0x0][0x608] ;  /* 0x00018200000a7ab9 */ /* 0x000fe20000000800 */
[----:B0-----:R-:W-:Y:S02]  /*8ce0*/  R2UR UR11, R8 ;  /* 0x00000000080b72ca */ /* 0x001fe400000e0000 */
[--C-:B------:R-:W-:Y:S02]  /*8cf0*/  SHF.R.U64 R18, R16, UR10, R5.reuse ;  /* 0x0000000a10127c19 */ /* 0x100fe40008001205 */
[----:B------:R-:W-:Y:S01]  /*8d00*/  SHF.R.U32.HI R5, RZ, UR10, R5 ;  /* 0x0000000aff057c19 */ /* 0x000fe20008011605 */
[----:B------:R-:W-:-:S03]  /*8d10*/  UIADD3 UR10, -UR9, URZ, URZ ;  /* 0x0000003f090a7290 */ /* 0x000fc6000fffe13f */
[--C-:B------:R-:W-:Y:S01]  /*8d20*/  SHF.R.U64 R20, R18, UR12, R5.reuse ;  /* 0x0000000c12147c19 */ /* 0x100fe20008001205 */
[----:B------:R-:W-:Y:S01]  /*8d30*/  ULDC UR9, c[0x0][0x144] ;  /* 0x0000510000097ab9 */ /* 0x000fe20000000800 */
[----:B------:R-:W-:-:S03]  /*8d40*/  SHF.R.U32.HI R5, RZ, UR12, R5 ;  /* 0x0000000cff057c19 */ /* 0x000fc60008011605 */
[----:B------:R-:W-:Y:S01]  /*8d50*/  IMAD.MOV.U32 R4, RZ, RZ, R20 ;  /* 0x000000ffff047224 */ /* 0x000fe200078e0014 */
[----:B------:R-:W-:Y:S06]  /*8d60*/  @!P1 BRA `(.L_x_184) ;  /* 0x0000000000289947 */ /* 0x000fec0003800000 */
        /* <DEDUP_REMOVED lines=10> */
.L_x_184:
[----:B------:R-:W-:Y:S01]  /*8e10*/  UIADD3 UR11, -UR11, URZ, URZ ;  /* 0x0000003f0b0b7290 */ /* 0x000fe2000fffe13f */
[----:B------:R-:W-:Y:S01]  /*8e20*/  SHF.R.U64 R5, R4, UR18, R5 ;  /* 0x0000001204057c19 */ /* 0x000fe20008001205 */
[----:B------:R-:W-:Y:S01]  /*8e30*/  UIMAD UR8, UR9, UR10, UR8 ;  /* 0x0000000a090872a4 */ /* 0x000fe2000f8e0208 */
[----:B------:R-:W-:Y:S02]  /*8e40*/  LOP3.LUT R4, R18, UR6, RZ, 0xc0, !PT ;  /* 0x0000000612047c12 */ /* 0x000fe4000f8ec0ff */
[----:B------:R-:W-:Y:S01]  /*8e50*/  ULDC UR9, c[0x0][0x148] ;  /* 0x0000520000097ab9 */ /* 0x000fe20000000800 */
[----:B------:R-:W-:Y:S01]  /*8e60*/  IMAD.MOV R7, RZ, RZ, -R5 ;  /* 0x000000ffff077224 */ /* 0x000fe200078e0a05 */
[----:B------:R-:W-:Y:S01]  /*8e70*/  @UP2 UIMAD UR8, UR9, UR11, UR15 ;  /* 0x0000000b090822a4 */ /* 0x000fe2000f8e020f */
[----:B------:R-:W-:Y:S01]  /*8e80*/  IMAD R6, R5, UR5, R4 ;  /* 0x0000000505067c24 */ /* 0x000fe2000f8e0204 */
[----:B------:R-:W-:Y:S01]  /*8e90*/  LOP3.LUT R5, R16, UR4, RZ, 0xc0, !PT ;  /* 0x0000000410057c12 */ /* 0x000fe2000f8ec0ff */
[----:B------:R-:W-:Y:S01]  /*8ea0*/  ULDC UR9, c[0x0][0x638] ;  /* 0x00018e0000097ab9 */ /* 0x000fe20000000800 */
[----:B------:R-:W-:Y:S01]  /*8eb0*/  PLOP3.LUT P1, PT, PT, PT, UP2, 0x80, 0x0 ;  /* 0x000000000000781c */ /* 0x000fe20003f2f028 */
[----:B------:R-:W-:-:S02]  /*8ec0*/  IMAD R4, R7, UR9, R20 ;  /* 0x0000000907047c24 */ /* 0x000fc4000f8e0214 */
[----:B--2---:R-:W-:Y:S01]  /*8ed0*/  IMAD R15, R6, R15, UR8 ;  /* 0x00000008060f7e24 */ /* 0x004fe2000f8e020f */
[----:B------:R-:W-:Y:S01]  /*8ee0*/  ULDC UR8, c[0x0][0x600] ;  /* 0x0001800000087ab9 */ /* 0x000fe20000000800 */
[----:B------:R-:W-:Y:S02]  /*8ef0*/  IMAD.MOV.U32 R6, RZ, RZ, 0x1 ;  /* 0x00000001ff067424 */ /* 0x000fe400078e00ff */
[----:B------:R-:W-:-:S05]  /*8f00*/  IMAD R8, R4, UR8, R5 ;  /* 0x0000000804087c24 */ /* 0x000fca000f8e0205 */
[----:B------:R-:W-:Y:S02]  /*8f10*/  SEL R4, R8, R15, !P1 ;  /* 0x0000000f08047207 */ /* 0x000fe40004800000 */
[----:B------:R-:W-:-:S07]  /*8f20*/  SEL R5, R15, R8, !P1 ;  /* 0x000000080f057207 */ /* 0x000fce0004800000 */
.L_x_182:
[----:B------:R-:W-:Y:S05]  /*8f30*/  BSYNC B1 ;  /* 0x0000000000017941 */ /* 0x000fea0003800000 */
.L_x_181:
[----:B------:R-:W-:-:S13]  /*8f40*/  LOP3.LUT P1, RZ, R6, 0xff, RZ, 0xc0, !PT ;  /* 0x000000ff06ff7812 */ /* 0x000fda000782c0ff */
[----:B------:R-:W-:Y:S05]  /*8f50*/  @P1 BRA `(.L_x_185) ;  /* 0xfffffff400341947 */ /* 0x000fea000383ffff */
[----:B------:R-:W-:Y:S05]  /*8f60*/  BSYNC B0 ;  /* 0x0000000000007941 */ /* 0x000fea0003800000 */
.L_x_173:
[----:B------:R-:W-:-:S03]  /*8f70*/  UMOV UR8, 0xffffffff ;  /* 0xffffffff00087882 */ /* 0x000fc60000000000 */
[----:B------:R-:W-:Y:S05]  /*8f80*/  BRA.DIV UR8, `(.L_x_186) ;  /* 0x0000000608487947 */ /* 0x000fea000b800000 */
[----:B------:R-:W-:-:S13]  /*8f90*/  ELECT P0, URZ, PT ;  /* 0x00000000003f782f */ /* 0x000fda0003800000 */
.L_x_202:
[----:B------:R-:W-:Y:S04]  /*8fa0*/  BSSY B0, `(.L_x_187) ;  /* 0x000002c000007945 */ /* 0x000fe80003800000 */
[----:B------:R-:W-:Y:S05]  /*8fb0*/  @!P0 BRA `(.L_x_188) ;  /* 0x0000000000a88947 */ /* 0x000fea0003800000 */
[----:B------:R-:W-:-:S04]  /*8fc0*/  ULOP3.LUT UR8, UR7, 0x2, URZ, 0xfc, !UPT ;  /* 0x0000000207087892 */ /* 0x000fc8000f8efc3f */
[----:B------:R-:W-:-:S06]  /*8fd0*/  UISETP.NE.AND UP0, UPT, UR8, 0x3, UPT ;  /* 0x000000030800788c */ /* 0x000fcc000bf05270 */
[----:B------:R-:W-:-:S13]  /*8fe0*/  PLOP3.LUT P0, PT, PT, PT, UP0, 0x80, 0x0 ;  /* 0x000000000000781c */ /* 0x000fda0003f0f008 */
[----:B------:R-:W-:Y:S05]  /*8ff0*/  @!P0 BRA `(.L_x_189) ;  /* 0x0000000000048947 */ /* 0x000fea0003800000 */
[----:B------:R-:W-:Y:S01]  /*9000*/  BPT.TRAP 0x1 ;  /* 0x000000040000795c */ /* 0x000fe20000300000 */
.L_x_189:
[----:B------:R-:W0:Y:S01]  /*9010*/  S2R R3, SR_CgaCtaId ;  /* 0x0000000000037919 */ /* 0x000e220000008800 */
[----:B------:R-:W-:Y:S02]  /*9020*/  MOV R0, 0x400 ;  /* 0x0000040000007802 */ /* 0x000fe40000000f00 */
[----:B------:R-:W-:Y:S02]  /*9030*/  SHF.L.U32 R2, R11, 0x1f, RZ ;  /* 0x0000001f0b027819 */ /* 0x000fe400000006ff */
[----:B0-----:R-:W-:-:S05]  /*9040*/  LEA R3, R3, R0, 0x18 ;  /* 0x0000000003037211 */ /* 0x001fca00078ec0ff */
[----:B------:R-:W-:-:S04]  /*9050*/  VIADD R3, R3, 0x20 ;  /* 0x0000002003037836 */ /* 0x000fc80000000000 */
[C---:B------:R-:W-:Y:S02]  /*9060*/  IMAD R5, R10.reuse, 0x8, R3 ;  /* 0x000000080a057824 */ /* 0x040fe400078e0203 */
[----:B------:R-:W-:Y:S02]  /*9070*/  VIADD R10, R10, 0x1 ;  /* 0x000000010a0a7836 */ /* 0x000fe40000000000 */
[----:B------:R-:W0:Y:S03]  /*9080*/  SYNCS.PHASECHK.TRANS64.TRYWAIT P0, [R5+URZ], R2 ;  /* 0x00000002050075a7 */ /* 0x000e26000800017f */
[----:B------:R-:W-:-:S04]  /*9090*/  ISETP.NE.AND P1, PT, R10, 0x4, PT ;  /* 0x000000040a00780c */ /* 0x000fc80003f25270 */
[----:B------:R-:W-:Y:S02]  /*90a0*/  SEL R0, RZ, 0x1, P1 ;  /* 0x00000001ff007807 */ /* 0x000fe40000800000 */
[----:B------:R-:W-:Y:S02]  /*90b0*/  SEL R10, R10, RZ, P1 ;  /* 0x000000ff0a0a7207 */ /* 0x000fe40000800000 */
[----:B------:R-:W-:-:S03]  /*90c0*/  LOP3.LUT R11, R11, R0, RZ, 0x3c, !PT ;  /* 0x000000000b0b7212 */ /* 0x000fc600078e3cff */
[----:B------:R-:W-:Y:S01]  /*90d0*/  IMAD R7, R10, 0x8, R3 ;  /* 0x000000080a077824 */ /* 0x000fe200078e0203 */
[----:B------:R-:W-:Y:S01]  /*90e0*/  SHF.L.U32 R4, R11, 0x1f, RZ ;  /* 0x0000001f0b047819 */ /* 0x000fe200000006ff */
[----:B0-----:R-:W-:Y:S06]  /*90f0*/  @!P0 BRA `(.L_x_190) ;  /* 0x0000000400108947 */ /* 0x001fec0003800000 */
.L_x_203:
[----:B------:R-:W1:Y:S01]  /*9100*/  SYNCS.PHASECHK.TRANS64.TRYWAIT P0, [R7+URZ], R4 ;  /* 0x00000004070075a7 */ /* 0x000e62000800017f */
[----:B------:R-:W-:-:S05]  /*9110*/  VIADD R0, R10, 0x1 ;  /* 0x000000010a007836 */ /* 0x000fca0000000000 */
[----:B------:R-:W-:-:S04]  /*9120*/  ISETP.NE.AND P1, PT, R0, 0x4, PT ;  /* 0x000000040000780c */ /* 0x000fc80003f25270 */
[----:B0-----:R-:W-:Y:S02]  /*9130*/  SEL R2, RZ, 0x1, P1 ;  /* 0x00000001ff027807 */ /* 0x001fe40000800000 */
[----:B------:R-:W-:Y:S02]  /*9140*/  SEL R0, R0, RZ, P1 ;  /* 0x000000ff00007207 */ /* 0x000fe40000800000 */
[----:B------:R-:W-:-:S03]  /*9150*/  LOP3.LUT R11, R11, R2, RZ, 0x3c, !PT ;  /* 0x000000020b0b7212 */ /* 0x000fc600078e3cff */
[----:B------:R-:W-:Y:S01]  /*9160*/  IMAD R6, R0, 0x8, R3 ;  /* 0x0000000800067824 */ /* 0x000fe200078e0203 */
[----:B------:R-:W-:Y:S01]  /*9170*/  SHF.L.U32 R5, R11, 0x1f, RZ ;  /* 0x0000001f0b057819 */ /* 0x000fe200000006ff */
[----:B-1----:R-:W-:Y:S06]  /*9180*/  @!P0 BRA `(.L_x_191) ;  /* 0x0000000400008947 */ /* 0x002fec0003800000 */
.L_x_204:
[----:B------:R-:W1:Y:S01]  /*9190*/  SYNCS.PHASECHK.TRANS64.TRYWAIT P0, [R6+URZ], R5 ;  /* 0x00000005060075a7 */ /* 0x000e62000800017f */
[----:B------:R-:W-:-:S05]  /*91a0*/  VIADD R0, R0, 0x1 ;  /* 0x0000000100007836 */ /* 0x000fca0000000000 */
[----:B------:R-:W-:-:S04]  /*91b0*/  ISETP.NE.AND P1, PT, R0, 0x4, PT ;  /* 0x000000040000780c */ /* 0x000fc80003f25270 */
[----:B------:R-:W-:Y:S02]  /*91c0*/  SEL R2, RZ, 0x1, P1 ;  /* 0x00000001ff027807 */ /* 0x000fe40000800000 */
[----:B------:R-:W-:Y:S02]  /*91d0*/  SEL R0, R0, RZ, P1 ;  /* 0x000000ff00007207 */ /* 0x000fe40000800000 */
[----:B------:R-:W-:Y:S01]  /*91e0*/  LOP3.LUT R2, R11, R2, RZ, 0x3c, !PT ;  /* 0x000000020b027212 */ /* 0x000fe200078e3cff */
[----:B-1----:R-:W-:Y:S06]  /*91f0*/  @!P0 BRA `(.L_x_192) ;  /* 0x0000000000f88947 */ /* 0x002fec0003800000 */
.L_x_205:
[----:B------:R-:W-:Y:S01]  /*9200*/  IMAD R3, R0, 0x8, R3 ;  /* 0x0000000800037824 */ /* 0x000fe200078e0203 */
[----:B------:R-:W-:-:S07]  /*9210*/  SHF.L.U32 R0, R2, 0x1f, RZ ;  /* 0x0000001f02007819 */ /* 0x000fce00000006ff */
.L_x_193:
[----:B--2---:R2:W3:Y:S02]  /*9220*/  SYNCS.PHASECHK.TRANS64.TRYWAIT P0, [R3+URZ], R0 ;  /* 0x00000000030075a7 */ /* 0x0044e4000800017f */
[----:B---3--:R-:W-:Y:S05]  /*9230*/  @!P0 NANOSLEEP.SYNCS 0x989680 ;  /* 0x009896800000895d */ /* 0x008fea0003900000 */
[----:B------:R-:W3:Y:S02]  /*9240*/  @!P0 SYNCS.PHASECHK.TRANS64 P0, [R3+URZ], R0 ;  /* 0x00000000030085a7 */ /* 0x000ee4000800007f */
[----:B---3--:R-:W-:Y:S05]  /*9250*/  @!P0 BRA `(.L_x_193) ;  /* 0xfffffffc00f08947 */ /* 0x008fea000383ffff */
.L_x_188:
[----:B------:R-:W-:Y:S05]  /*9260*/  BSYNC B0 ;  /* 0x0000000000007941 */ /* 0x000fea0003800000 */
.L_x_187:
[----:B------:R-:W-:Y:S05]  /*9270*/  EXIT ;  /* 0x000000000000794d */ /* 0x000fea0003800000 */
.L_x_18:
[----:B0-----:R0:W1:Y:S02]  /*9280*/  SYNCS.PHASECHK.TRANS64.TRYWAIT P0, [R15+URZ+-0x8], R12 ;  /* 0xfffff80c0f0075a7 */ /* 0x001064000800017f */
[----:B-1----:R-:W-:Y:S05]  /*9290*/  @!P0 NANOSLEEP.SYNCS 0x989680 ;  /* 0x009896800000895d */ /* 0x002fea0003900000 */
[----:B------:R-:W1:Y:S02]  /*92a0*/  @!P0 SYNCS.PHASECHK.TRANS64 P0, [R15+URZ+-0x8], R12 ;  /* 0xfffff80c0f0085a7 */ /* 0x000e64000800007f */
[----:B-1----:R-:W-:Y:S05]  /*92b0*/  @!P0 BRA `(.L_x_18) ;  /* 0xfffffffc00f08947 */ /* 0x002fea000383ffff */
[----:B------:R-:W-:Y:S05]  /*92c0*/  BRA `(.L_x_194) ;  /* 0xffffff84002c7947 */ /* 0x000fea000383ffff */
.L_x_23:
[----:B-1----:R-:W-:-:S04]  /*92d0*/  IMAD.U32 R13, RZ, RZ, UR4 ;  /* 0x00000004ff0d7e24 */ /* 0x002fc8000f8e00ff */
[----:B------:R1:W4:Y:S03]  /*92e0*/  SYNCS.PHASECHK.TRANS64.TRYWAIT P0, [R13+URZ], R12 ;  /* 0x0000000c0d0075a7 */ /* 0x000326000800017f */
[----:B----4-:R-:W-:Y:S05]  /*92f0*/  @!P0 NANOSLEEP.SYNCS 0x989680 ;  /* 0x009896800000895d */ /* 0x010fea0003900000 */
[----:B------:R-:W4:Y:S02]  /*9300*/  @!P0 SYNCS.PHASECHK.TRANS64 P0, [R13+URZ], R12 ;  /* 0x0000000c0d0085a7 */ /* 0x000f24000800007f */
[----:B----4-:R-:W-:Y:S05]  /*9310*/  @!P0 BRA `(.L_x_23) ;  /* 0xfffffffc00ec8947 */ /* 0x010fea000383ffff */
[----:B------:R-:W-:Y:S05]  /*9320*/  BRA `(.L_x_22) ;  /* 0xffffff8800587947 */ /* 0x000fea000383ffff */
.L_x_29:
[----:B-1----:R-:W-:-:S04]  /*9330*/  IMAD.U32 R147, RZ, RZ, UR15 ;  /* 0x0000000fff937e24 */ /* 0x002fc8000f8e00ff */
[----:B------:R1:W4:Y:S03]  /*9340*/  SYNCS.PHASECHK.TRANS64.TRYWAIT P0, [R147+URZ], R146 ;  /* 0x00000092930075a7 */ /* 0x000326000800017f */
[----:B----4-:R-:W-:Y:S05]  /*9350*/  @!P0 NANOSLEEP.SYNCS 0x989680 ;  /* 0x009896800000895d */ /* 0x010fea0003900000 */
[----:B------:R-:W4:Y:S02]  /*9360*/  @!P0 SYNCS.PHASECHK.TRANS64 P0, [R147+URZ], R146 ;  /* 0x00000092930085a7 */ /* 0x000f24000800007f */
[----:B----4-:R-:W-:Y:S05]  /*9370*/  @!P0 BRA `(.L_x_29) ;  /* 0xfffffffc00ec8947 */ /* 0x010fea000383ffff */
[----:B------:R-:W-:Y:S05]  /*9380*/  BRA `(.L_x_28) ;  /* 0xffffff90007c7947 */ /* 0x000fea000383ffff */
.L_x_37:
[----:B----4-:R4:W0:Y:S02]  /*9390*/  SYNCS.PHASECHK.TRANS64.TRYWAIT P0, [R15+URZ+0x8], R12 ;  /* 0x0000080c0f0075a7 */ /* 0x010824000800017f */
[----:B0-----:R-:W-:Y:S05]  /*93a0*/  @!P0 NANOSLEEP.SYNCS 0x989680 ;  /* 0x009896800000895d */ /* 0x001fea0003900000 */
[----:B------:R-:W0:Y:S02]  /*93b0*/  @!P0 SYNCS.PHASECHK.TRANS64 P0, [R15+URZ+0x8], R12 ;  /* 0x0000080c0f0085a7 */ /* 0x000e24000800007f */
[----:B0-----:R-:W-:Y:S05]  /*93c0*/  @!P0 BRA `(.L_x_37) ;  /* 0xfffffffc00f08947 */ /* 0x001fea000383ffff */
[----:B------:R-:W-:Y:S05]  /*93d0*/  BRA `(.L_x_195) ;  /* 0xffffff9c00ac7947 */ /* 0x000fea000383ffff */
.L_x_174:
[----:B------:R-:W-:Y:S01]  /*93e0*/  BSSY B1, `(.L_x_196) ;  /* 0x0000006000017945 */ /* 0x000fe20003800000 */
[----:B------:R-:W-:-:S07]  /*93f0*/  IMAD.MOV.U32 R6, RZ, RZ, -0x1 ;  /* 0xffffffffff067424 */ /* 0x000fce00078e00ff */
[----:B------:R-:W-:Y:S05]  /*9400*/  WARPSYNC.COLLECTIVE R6, `(.L_x_197) ;  /* 0x00000000060c7348 */ /* 0x000fea0003c00000 */
[----:B------:R-:W-:Y:S02]  /*9410*/  ELECT P1, UR62, PT ;  /* 0x00000000003e782f */ /* 0x000fe40003820000 */
[----:B------:R-:W-:Y:S01]  /*9420*/  MOV R6, UR62 ;  /* 0x0000003e00067c02 */ /* 0x000fe20008000f00 */
[----:B------:R-:W-:Y:S10]  /*9430*/  ENDCOLLECTIVE ;  /* 0x000000000000791b */ /* 0x000ff40003800000 */
.L_x_197:
[----:B------:R-:W-:Y:S05]  /*9440*/  BSYNC B1 ;  /* 0x0000000000017941 */ /* 0x000fea0003800000 */
.L_x_196:
[----:B------:R-:W-:Y:S05]  /*9450*/  BRA `(.L_x_198) ;  /* 0xfffffff000007947 */ /* 0x000fea000383ffff */
.L_x_177:
[----:B-1----:R1:W2:Y:S02]  /*9460*/  SYNCS.PHASECHK.TRANS64.TRYWAIT P1, [R15+URZ+0x20], R6 ;  /* 0x000020060f0075a7 */ /* 0x0022a4000802017f */
[----:B--2---:R-:W-:Y:S05]  /*9470*/  @!P1 NANOSLEEP.SYNCS 0x989680 ;  /* 0x009896800000995d */ /* 0x004fea0003900000 */
[----:B------:R-:W2:Y:S02]  /*9480*/  @!P1 SYNCS.PHASECHK.TRANS64 P1, [R15+URZ+0x20], R6 ;  /* 0x000020060f0095a7 */ /* 0x000ea4000802007f */
[----:B--2---:R-:W-:Y:S05]  /*9490*/  @!P1 BRA `(.L_x_177) ;  /* 0xfffffffc00f09947 */ /* 0x004fea000383ffff */
[----:B------:R-:W-:Y:S05]  /*94a0*/  BRA `(.L_x_199) ;  /* 0xfffffff000347947 */ /* 0x000fea000383ffff */
.L_x_186:
[----:B------:R-:W-:Y:S01]  /*94b0*/  BSSY B0, `(.L_x_200) ;  /* 0x0000006000007945 */ /* 0x000fe20003800000 */
[----:B------:R-:W-:-:S07]  /*94c0*/  IMAD.MOV.U32 R6, RZ, RZ, -0x1 ;  /* 0xffffffffff067424 */ /* 0x000fce00078e00ff */
[----:B------:R-:W-:Y:S05]  /*94d0*/  WARPSYNC.COLLECTIVE R6, `(.L_x_201) ;  /* 0x00000000060c7348 */ /* 0x000fea0003c00000 */
[----:B------:R-:W-:Y:S02]  /*94e0*/  ELECT P1, UR62, PT ;  /* 0x00000000003e782f */ /* 0x000fe40003820000 */
[----:B------:R-:W-:Y:S01]  /*94f0*/  MOV R6, UR62 ;  /* 0x0000003e00067c02 */ /* 0x000fe20008000f00 */
[----:B------:R-:W-:Y:S10]  /*9500*/  ENDCOLLECTIVE ;  /* 0x000000000000791b */ /* 0x000ff40003800000 */
.L_x_201:
[----:B------:R-:W-:Y:S05]  /*9510*/  BSYNC B0 ;  /* 0x0000000000007941 */ /* 0x000fea0003800000 */
.L_x_200:
[----:B------:R-:W-:Y:S01]  /*9520*/  PLOP3.LUT P0, PT, P1, PT, PT, 0x80, 0x0 ;  /* 0x000000000000781c */ /* 0x000fe20000f0f070 */
[----:B------:R-:W-:-:S12]  /*9530*/  BRA `(.L_x_202) ;  /* 0xfffffff800987947 */ /* 0x000fd8000383ffff */
.L_x_190:
[----:B0-----:R0:W1:Y:S02]  /*9540*/  SYNCS.PHASECHK.TRANS64.TRYWAIT P0, [R5+URZ], R2 ;  /* 0x00000002050075a7 */ /* 0x001064000800017f */
[----:B-1----:R-:W-:Y:S05]  /*9550*/  @!P0 NANOSLEEP.SYNCS 0x989680 ;  /* 0x009896800000895d */ /* 0x002fea0003900000 */
[----:B------:R-:W1:Y:S02]  /*9560*/  @!P0 SYNCS.PHASECHK.TRANS64 P0, [R5+URZ], R2 ;  /* 0x00000002050085a7 */ /* 0x000e64000800007f */
[----:B-1----:R-:W-:Y:S05]  /*9570*/  @!P0 BRA `(.L_x_190) ;  /* 0xfffffffc00f08947 */ /* 0x002fea000383ffff */
[----:B------:R-:W-:Y:S05]  /*9580*/  BRA `(.L_x_203) ;  /* 0xfffffff800dc7947 */ /* 0x000fea000383ffff */
.L_x_191:
[----:B0-----:R0:W1:Y:S02]  /*9590*/  SYNCS.PHASECHK.TRANS64.TRYWAIT P0, [R7+URZ], R4 ;  /* 0x00000004070075a7 */ /* 0x001064000800017f */
[----:B-1----:R-:W-:Y:S05]  /*95a0*/  @!P0 NANOSLEEP.SYNCS 0x989680 ;  /* 0x009896800000895d */ /* 0x002fea0003900000 */
[----:B------:R-:W1:Y:S02]  /*95b0*/  @!P0 SYNCS.PHASECHK.TRANS64 P0, [R7+URZ], R4 ;  /* 0x00000004070085a7 */ /* 0x000e64000800007f */
[----:B-1----:R-:W-:Y:S05]  /*95c0*/  @!P0 BRA `(.L_x_191) ;  /* 0xfffffffc00f08947 */ /* 0x002fea000383ffff */
[----:B------:R-:W-:Y:S05]  /*95d0*/  BRA `(.L_x_204) ;  /* 0xfffffff800ec7947 */ /* 0x000fea000383ffff */
.L_x_192:
[----:B-1----:R1:W2:Y:S02]  /*95e0*/  SYNCS.PHASECHK.TRANS64.TRYWAIT P0, [R6+URZ], R5 ;  /* 0x00000005060075a7 */ /* 0x0022a4000800017f */
[----:B--2---:R-:W-:Y:S05]  /*95f0*/  @!P0 NANOSLEEP.SYNCS 0x989680 ;  /* 0x009896800000895d */ /* 0x004fea0003900000 */
[----:B------:R-:W2:Y:S02]  /*9600*/  @!P0 SYNCS.PHASECHK.TRANS64 P0, [R6+URZ], R5 ;  /* 0x00000005060085a7 */ /* 0x000ea4000800007f */
[----:B--2---:R-:W-:Y:S05]  /*9610*/  @!P0 BRA `(.L_x_192) ;  /* 0xfffffffc00f08947 */ /* 0x004fea000383ffff */
[----:B------:R-:W-:Y:S05]  /*9620*/  BRA `(.L_x_205) ;  /* 0xfffffff800f47947 */ /* 0x000fea000383ffff */
.L_x_206:
[----:B------:R-:W-:-:S00]  /*9630*/  BRA `(.L_x_206) ;  /* 0xfffffffc00fc7947 */ /* 0x000fc0000383ffff */
[----:B------:R-:W-:-:S00]  /*9640*/  NOP ;  /* 0x0000000000007918 */ /* 0x000fc00000000000 */
        /* <DEDUP_REMOVED lines=11> */
.L_x_207:


//--------------------- .nv.shared._ZN7cutlass13device_kernelINS_4gemm6kernel13GemmUniversalIN4cute5tupleIJiiiiEEENS1_10collective13CollectiveMmaINS1_37MainloopSm90TmaGmmaWarpSpecializedFP8ILi4ENS5_IJNS4_1CILi2EEENSA_ILi1EEESC_EEENS1_32KernelTmaWarpSpecializedPingpongEEENS5_IJNSA_ILi64EEENSA_ILi128EEENSA_ILi32EEEEEENS_12float_e4m3_tENS5_IJlSC_lEEESK_SL_NS4_8TiledMMAINS4_8MMA_AtomIJNS4_4SM904GMMA31MMA_64x128x32_F32E4M3E4M3_SS_TNILNSP_7ScaleInE1ELSR_1EEEEEENS4_6LayoutINS5_IJSC_SC_SC_EEENS5_IJNSA_ILi0EEESW_SW_EEEEENS5_IJNS4_10UnderscoreESZ_SZ_EEEEENS4_13SM90_TMA_LOADENS4_14ComposedLayoutINS4_7SwizzleILi1ELi4ELi3EEENS4_18smem_ptr_flag_bitsILi8EEENSU_INS5_IJNSA_ILi8EEESI_EEENS5_IJSI_SC_EEEEEEEvNS4_8identityENS4_23SM90_TMA_LOAD_MULTICASTES1C_vS1D_EENS_8epilogue10collective6detail29Sm90TmaWarpSpecializedAdapterINS1H_15DefaultEpilogueISK_SL_SL_NS1G_6thread17LinearCombinationISK_Li1EffLNS1L_9ScaleType4KindE0ELNS_15FloatRoundStyleE2ESK_EENS1_15EpilogueDefaultEEEEEvvEEEEvNT_6ParamsE --------------------------
	.section	.nv.shared._ZN7cutlass13device_kernelINS_4gemm6kernel13GemmUniversalIN4cute5tupleIJiiiiEEENS1_10collective13CollectiveMmaINS1_37MainloopSm90TmaGmmaWarpSpecializedFP8ILi4ENS5_IJNS4_1CILi2EEENSA_ILi1EEESC_EEENS1_32KernelTmaWarpSpecializedPingpongEEENS5_IJNSA_ILi64EEENSA_ILi128EEENSA_ILi32EEEEEENS_12float_e4m3_tENS5_IJlSC_lEEESK_SL_NS4_8TiledMMAINS4_8MMA_AtomIJNS4_4SM904GMMA31MMA_64x128x32_F32E4M3E4M3_SS_TNILNSP_7ScaleInE1ELSR_1EEEEEENS4_6LayoutINS5_IJSC_SC_SC_EEENS5_IJNSA_ILi0EEESW_SW_EEEEENS5_IJNS4_10UnderscoreESZ_SZ_EEEEENS4_13SM90_TMA_LOADENS4_14ComposedLayoutINS4_7SwizzleILi1ELi4ELi3EEENS4_18smem_ptr_flag_bitsILi8EEENSU_INS5_IJNSA_ILi8EEESI_EEENS5_IJSI_SC_EEEEEEEvNS4_8identityENS4_23SM90_TMA_LOAD_MULTICASTES1C_vS1D_EENS_8epilogue10collective6detail29Sm90TmaWarpSpecializedAdapterINS1H_15DefaultEpilogueISK_SL_SL_NS1G_6thread17LinearCombinationISK_Li1EffLNS1L_9ScaleType4KindE0ELNS_15FloatRoundStyleE2ESK_EENS1_15EpilogueDefaultEEEEEvvEEEEvNT_6ParamsE,"aw",@nobits
	.sectionflags	@""
	.align	16
	.zero		1024


//--------------------- .nv.shared.reserved.0     --------------------------
	.section	.nv.shared.reserved.0,"aw",@nobits
	.weak		__nv_reservedSMEM_offset_0_alias
	.size		__nv_reservedSMEM_offset_0_alias, 0, 0
	.other		__nv_reservedSMEM_offset_0_alias,@"STO_CUDA_RESERVED_SHARED STV_DEFAULT"
__nv_reservedSMEM_offset_0_alias:
	.zero		0


//--------------------- .nv.global                --------------------------
	.section	.nv.global,"aw",@nobits
.nv.global:
	.type		_ZN39_INTERNAL_2b9910ae_4_k_cu_ecd7cdbd_36994cute1_E,@object
	.size		_ZN39_INTERNAL_2b9910ae_4_k_cu_ecd7cdbd_36994cute1_E,(_ZN39_INTERNAL_2b9910ae_4_k_cu_ecd7cdbd_36994cuda3std3__45__cpo6cbeginE - _ZN39_INTERNAL_2b9910ae_4_k_cu_ecd7cdbd_36994cute1_E)
_ZN39_INTERNAL_2b9910ae_4_k_cu_ecd7cdbd_36994cute1_E:
	.zero		1
	.type		_ZN39_INTERNAL_2b9910ae_4_k_cu_ecd7cdbd_36994cuda3std3__45__cpo6cbeginE,@object
	.size		_ZN39_INTERNAL_2b9910ae_4_k_cu_ecd7cdbd_36994cuda3std3__45__cpo6cbeginE,(_ZN39_INTERNAL_2b9910ae_4_k_cu_ecd7cdbd_36994cuda3std3__48in_placeE - _ZN39_INTERNAL_2b9910ae_4_k_cu_ecd7cdbd_36994cuda3std3__45__cpo6cbeginE)
_ZN39_INTERNAL_2b9910ae_4_k_cu_ecd7cdbd_36994cuda3std3__45__cpo6cbeginE:
	.zero		1
	.type		_ZN39_INTERNAL_2b9910ae_4_k_cu_ecd7cdbd_36994cuda3std3__48in_placeE,@object
	.size		_ZN39_INTERNAL_2b9910ae_4_k_cu_ecd7cdbd_36994cuda3std3__48in_placeE,(_ZN39_INTERNAL_2b9910ae_4_k_cu_ecd7cdbd_36994cuda3std6ranges3__45__cpo9iter_moveE - _ZN39_INTERNAL_2b9910ae_4_k_cu_ecd7cdbd_36994cuda3std3__48in_placeE)
_ZN39_INTERNAL_2b9910ae_4_k_cu_ecd7cdbd_36994cuda3std3__48in_placeE:
	.zero		1
	.type		_ZN39_INTERNAL_2b9910ae_4_k_cu_ecd7cdbd_36994cuda3std6ranges3__45__cpo9iter_moveE,@object
	.size		_ZN39_INTERNAL_2b9910ae_4_k_cu_ecd7cdbd_36994cuda3std6ranges3__45__cpo9iter_moveE,(_ZN39_INTERNAL_2b9910ae_4_k_cu_ecd7cdbd_36994cuda3std3__45__cpo5beginE - _ZN39_INTERNAL_2b9910ae_4_k_cu_ecd7cdbd_36994cuda3std6ranges3__45__cpo9iter_moveE)
_ZN39_INTERNAL_2b9910ae_4_k_cu_ecd7cdbd_36994cuda3std6ranges3__45__cpo9iter_moveE:
	.zero		1
	.type		_ZN39_INTERNAL_2b9910ae_4_k_cu_ecd7cdbd_36994cuda3std3__45__cpo5beginE,@object
	.size		_ZN39_INTERNAL_2b9910ae_4_k_cu_ecd7cdbd_36994cuda3std3__45__cpo5beginE,(_ZN39_INTERNAL_2b9910ae_4_k_cu_ecd7cdbd_36994cuda3std3__441_GLOBAL__N__2b9910ae_4_k_cu_ecd7cdbd_36996ignoreE - _ZN39_INTERNAL_2b9910ae_4_k_cu_ecd7cdbd_36994cuda3std3__45__cpo5beginE)
_ZN39_INTERNAL_2b9910ae_4_k_cu_ecd7cdbd_36994cuda3std3__45__cpo5beginE:
	.zero		1
	.type		_ZN39_INTERNAL_2b9910ae_4_k_cu_ecd7cdbd_36994cuda3std3__441_GLOBAL__N__2b9910ae_4_k_cu_ecd7cdbd_36996ignoreE,@object
	.size		_ZN39_INTERNAL_2b9910ae_4_k_cu_ecd7cdbd_36994cuda3std3__441_GLOBAL__N__2b9910ae_4_k_cu_ecd7cdbd_36996ignoreE,(_ZN39_INTERNAL_2b9910ae_4_k_cu_ecd7cdbd_36994cute7productE - _ZN39_INTERNAL_2b9910ae_4_k_cu_ecd7cdbd_36994cuda3std3__441_GLOBAL__N__2b9910ae_4_k_cu_ecd7cdbd_36996ignoreE)
_ZN39_INTERNAL_2b9910ae_4_k_cu_ecd7cdbd_36994cuda3std3__441_GLOBAL__N__2b9910ae_4_k_cu_ecd7cdbd_36996ignoreE:
	.zero		1
	.type		_ZN39_INTERNAL_2b9910ae_4_k_cu_ecd7cdbd_36994cute7productE,@object
	.size		_ZN39_INTERNAL_2b9910ae_4_k_cu_ecd7cdbd_36994cute7productE,(_ZN39_INTERNAL_2b9910ae_4_k_cu_ecd7cdbd_36994cuda3std3__45__cpo3endE - _ZN39_INTERNAL_2b9910ae_4_k_cu_ecd7cdbd_36994cute7productE)
_ZN39_INTERNAL_2b9910ae_4_k_cu_ecd7cdbd_36994cute7productE:
	.zero		1
	.type		_ZN39_INTERNAL_2b9910ae_4_k_cu_ecd7cdbd_36994cuda3std3__45__cpo3endE,@object
	.size		_ZN39_INTERNAL_2b9910ae_4_k_cu_ecd7cdbd_36994cuda3std3__45__cpo3endE,(_ZN39_INTERNAL_2b9910ae_4_k_cu_ecd7cdbd_36994cuda3std3__419piecewise_constructE - _ZN39_INTERNAL_2b9910ae_4_k_cu_ecd7cdbd_36994cuda3std3__45__cpo3endE)
_ZN39_INTERNAL_2b9910ae_4_k_cu_ecd7cdbd_36994cuda3std3__45__cpo3endE:
	.zero		1
	.type		_ZN39_INTERNAL_2b9910ae_4_k_cu_ecd7cdbd_36994cuda3std3__419piecewise_constructE,@object
	.size		_ZN39_INTERNAL_2b9910ae_4_k_cu_ecd7cdbd_36994cuda3std3__419piecewise_constructE,(_ZN39_INTERNAL_2b9910ae_4_k_cu_ecd7cdbd_36994cuda3std3__45__cpo4cendE - _ZN39_INTERNAL_2b9910ae_4_k_cu_ecd7cdbd_36994cuda3std3__419piecewise_constructE)
_ZN39_INTERNAL_2b9910ae_4_k_cu_ecd7cdbd_36994cuda3std3__419piecewise_constructE:
	.zero		1
	.type		_ZN39_INTERNAL_2b9910ae_4_k_cu_ecd7cdbd_36994cuda3std3__45__cpo4cendE,@object
	.size		_ZN39_INTERNAL_2b9910ae_4_k_cu_ecd7cdbd_36994cuda3std3__45__cpo4cendE,(_ZN39_INTERNAL_2b9910ae_4_k_cu_ecd7cdbd_36994cuda3std6ranges3__45__cpo4swapE - _ZN39_INTERNAL_2b9910ae_4_k_cu_ecd7cdbd_36994cuda3std3__45__cpo4cendE)
_ZN39_INTERNAL_2b9910ae_4_k_cu_ecd7cdbd_36994cuda3std3__45__cpo4cendE:
	.zero		1
	.type		_ZN39_INTERNAL_2b9910ae_4_k_cu_ecd7cdbd_36994cuda3std6ranges3__45__cpo4swapE,@object
	.size		_ZN39_INTERNAL_2b9910ae_4_k_cu_ecd7cdbd_36994cuda3std6ranges3__45__cpo4swapE,(.L_7 - _ZN39_INTERNAL_2b9910ae_4_k_cu_ecd7cdbd_36994cuda3std6ranges3__45__cpo4swapE)
_ZN39_INTERNAL_2b9910ae_4_k_cu_ecd7cdbd_36994cuda3std6ranges3__45__cpo4swapE:
	.zero		1
.L_7:


//--------------------- .nv.constant0._ZN7cutlass13device_kernelINS_4gemm6kernel13GemmUniversalIN4cute5tupleIJiiiiEEENS1_10collective13CollectiveMmaINS1_37MainloopSm90TmaGmmaWarpSpecializedFP8ILi4ENS5_IJNS4_1CILi2EEENSA_ILi1EEESC_EEENS1_32KernelTmaWarpSpecializedPingpongEEENS5_IJNSA_ILi64EEENSA_ILi128EEENSA_ILi32EEEEEENS_12float_e4m3_tENS5_IJlSC_lEEESK_SL_NS4_8TiledMMAINS4_8MMA_AtomIJNS4_4SM904GMMA31MMA_64x128x32_F32E4M3E4M3_SS_TNILNSP_7ScaleInE1ELSR_1EEEEEENS4_6LayoutINS5_IJSC_SC_SC_EEENS5_IJNSA_ILi0EEESW_SW_EEEEENS5_IJNS4_10UnderscoreESZ_SZ_EEEEENS4_13SM90_TMA_LOADENS4_14ComposedLayoutINS4_7SwizzleILi1ELi4ELi3EEENS4_18smem_ptr_flag_bitsILi8EEENSU_INS5_IJNSA_ILi8EEESI_EEENS5_IJSI_SC_EEEEEEEvNS4_8identityENS4_23SM90_TMA_LOAD_MULTICASTES1C_vS1D_EENS_8epilogue10collective6detail29Sm90TmaWarpSpecializedAdapterINS1H_15DefaultEpilogueISK_SL_SL_NS1G_6thread17LinearCombinationISK_Li1EffLNS1L_9ScaleType4KindE0ELNS_15FloatRoundStyleE2ESK_EENS1_15EpilogueDefaultEEEEEvvEEEEvNT_6ParamsE --------------------------
	.section	.nv.constant0._ZN7cutlass13device_kernelINS_4gemm6kernel13GemmUniversalIN4cute5tupleIJiiiiEEENS1_10collective13CollectiveMmaINS1_37MainloopSm90TmaGmmaWarpSpecializedFP8ILi4ENS5_IJNS4_1CILi2EEENSA_ILi1EEESC_EEENS1_32KernelTmaWarpSpecializedPingpongEEENS5_IJNSA_ILi64EEENSA_ILi128EEENSA_ILi32EEEEEENS_12float_e4m3_tENS5_IJlSC_lEEESK_SL_NS4_8TiledMMAINS4_8MMA_AtomIJNS4_4SM904GMMA31MMA_64x128x32_F32E4M3E4M3_SS_TNILNSP_7ScaleInE1ELSR_1EEEEEENS4_6LayoutINS5_IJSC_SC_SC_EEENS5_IJNSA_ILi0EEESW_SW_EEEEENS5_IJNS4_10UnderscoreESZ_SZ_EEEEENS4_13SM90_TMA_LOADENS4_14ComposedLayoutINS4_7SwizzleILi1ELi4ELi3EEENS4_18smem_ptr_flag_bitsILi8EEENSU_INS5_IJNSA_ILi8EEESI_EEENS5_IJSI_SC_EEEEEEEvNS4_8identityENS4_23SM90_TMA_LOAD_MULTICASTES1C_vS1D_EENS_8epilogue10collective6detail29Sm90TmaWarpSpecializedAdapterINS1H_15DefaultEpilogueISK_SL_SL_NS1G_6thread17LinearCombinationISK_Li1EffLNS1L_9ScaleType4KindE0ELNS_15FloatRoundStyleE2ESK_EENS1_15EpilogueDefaultEEEEEvvEEEEvNT_6ParamsE,"a",@progbits
	.sectionflags	@""
	.align	4
.nv.constant0._ZN7cutlass13device_kernelINS_4gemm6kernel13GemmUniversalIN4cute5tupleIJiiiiEEENS1_10collective13CollectiveMmaINS1_37MainloopSm90TmaGmmaWarpSpecializedFP8ILi4ENS5_IJNS4_1CILi2EEENSA_ILi1EEESC_EEENS1_32KernelTmaWarpSpecializedPingpongEEENS5_IJNSA_ILi64EEENSA_ILi128EEENSA_ILi32EEEEEENS_12float_e4m3_tENS5_IJlSC_lEEESK_SL_NS4_8TiledMMAINS4_8MMA_AtomIJNS4_4SM904GMMA31MMA_64x128x32_F32E4M3E4M3_SS_TNILNSP_7ScaleInE1ELSR_1EEEEEENS4_6LayoutINS5_IJSC_SC_SC_EEENS5_IJNSA_ILi0EEESW_SW_EEEEENS5_IJNS4_10UnderscoreESZ_SZ_EEEEENS4_13SM90_TMA_LOADENS4_14ComposedLayoutINS4_7SwizzleILi1ELi4ELi3EEENS4_18smem_ptr_flag_bitsILi8EEENSU_INS5_IJNSA_ILi8EEESI_EEENS5_IJSI_SC_EEEEEEEvNS4_8identityENS4_23SM90_TMA_LOAD_MULTICASTES1C_vS1D_EENS_8epilogue10collective6detail29Sm90TmaWarpSpecializedAdapterINS1H_15DefaultEpilogueISK_SL_SL_NS1G_6thread17LinearCombinationISK_Li1EffLNS1L_9ScaleType4KindE0ELNS_15FloatRoundStyleE2ESK_EENS1_15EpilogueDefaultEEEEEvvEEEEvNT_6ParamsE:
	.zero		1664


//--------------------- SYMBOLS --------------------------

	.type		.nv.reservedSmem.offset0,@object
	.size		.nv.reservedSmem.offset0,0x4
